// auto-generated by cutlass_sweep.conv — config: {"arch": "sm_90", "cluster_m": 1, "cluster_n": 1, "conv_kind": "wgrad", "dtype": "bf16", "ndim": 2, "tile_k": 32, "tile_m": 64, "tile_n": 64}
#include "cutlass/cutlass.h"
#include "cute/tensor.hpp"
#include "cutlass/kernel_hardware_info.hpp"
#include "cutlass/conv/convolution.h"
#include "cutlass/conv/dispatch_policy.hpp"
#include "cutlass/conv/collective/collective_builder.hpp"
#include "cutlass/conv/kernel/conv_universal.hpp"
#include "cutlass/conv/device/conv_universal_adapter.hpp"
#include "cutlass/epilogue/collective/collective_builder.hpp"

using namespace cute;
using Elem = cutlass::bfloat16_t;
using Acc  = float;
using LayoutAB = cutlass::layout::TensorNHWC;
using LayoutC  = cutlass::layout::TensorKCSR;
constexpr auto ConvOp = cutlass::conv::Operator::kWgrad;
using TileShape    = Shape<_64, Shape<_64>, Shape<_32>>;
using ClusterShape = Shape<_1, _1, _1>;

using CollectiveEpilogue = typename cutlass::epilogue::collective::CollectiveBuilder<
    cutlass::arch::Sm90, cutlass::arch::OpClassTensorOp,
    TileShape, ClusterShape,
    cutlass::epilogue::collective::EpilogueTileAuto,
    Acc, Acc,
    Elem, LayoutC, 128 / cutlass::sizeof_bits<Elem>::value,
    Elem, LayoutC, 128 / cutlass::sizeof_bits<Elem>::value,
    cutlass::epilogue::collective::EpilogueScheduleAuto
  >::CollectiveOp;

using CollectiveMainloop = typename cutlass::conv::collective::CollectiveBuilder<
    cutlass::arch::Sm90, cutlass::arch::OpClassTensorOp, ConvOp,
    Elem, LayoutAB, 128 / cutlass::sizeof_bits<Elem>::value,
    Elem, LayoutAB, 128 / cutlass::sizeof_bits<Elem>::value,
    Acc,
    TileShape, ClusterShape,
    cutlass::conv::collective::StageCountAutoCarveout<
        static_cast<int>(sizeof(typename CollectiveEpilogue::SharedStorage))>,
    cutlass::conv::collective::KernelScheduleAuto
  >::CollectiveOp;

using ProblemShape = cutlass::conv::ConvProblemShape<
    ConvOp, CollectiveMainloop::DispatchPolicy::NumSpatialDimensions>;
using ConvKernel = cutlass::conv::kernel::ConvUniversal<
    ProblemShape, CollectiveMainloop, CollectiveEpilogue>;
using Conv = cutlass::conv::device::ConvUniversalAdapter<ConvKernel>;

auto* _anchor = &cutlass::device_kernel<ConvKernel>;


// ===== COMPILED SASS (sm_90a) =====

	.target	sm_90a

	.elftype	@"ET_EXEC"


//--------------------- .note.nv.tkinfo           --------------------------
	.section	.note.nv.tkinfo,"",@"SHT_NOTE"
	.sectionflags	@"SHF_NOTE_NV_TKINFO"
	.tkinfo
        /*0018*/ 	.word	0x00000002
        /*0030*/ 	.string	""
        /*0030*/ 	.string	"ptxas"
        /*0030*/ 	.string	"Cuda compilation tools, release 13.0, V13.0.88"
        /*0030*/ 	.string	"Build cuda_13.0.r13.0/compiler.36424714_0"
        /*0030*/ 	.string	"-arch sm_90a -m 64 "



//--------------------- .note.nv.cuinfo           --------------------------
	.section	.note.nv.cuinfo,"",@"SHT_NOTE"
	.sectionflags	@"SHF_NOTE_NV_CUINFO"
        /*0018*/ 	.short	0x0002
        /*001a*/ 	.short	0x005a
        /*001c*/ 	.short	0x0082
	.zero		2


//--------------------- .nv.info                  --------------------------
	.section	.nv.info,"",@"SHT_CUDA_INFO"
	.align	4


	//----- nvinfo : EIATTR_REGCOUNT
	.align		4
        /*0000*/ 	.byte	0x04, 0x2f
        /*0002*/ 	.short	(.L_12 - .L_11)
	.align		4
.L_11:
        /*0004*/ 	.word	index@(_ZN7cutlass13device_kernelINS_4conv6kernel13ConvUniversalINS1_16ConvProblemShapeILNS1_8OperatorE2ELi2EEENS1_10collective14CollectiveConvINS1_46MainloopSm90TmaGmmaWarpSpecializedImplicitGemmILS5_2ELi28ELi2EN4cute5tupleIJNSA_1CILi1EEESD_SD_EEENS1_36KernelImplicitTmaWarpSpecializedSm90ELi1EEENSB_IJNSC_ILi64EEENSB_IJSH_EEENSB_IJNSC_ILi32EEEEEEEEENS_10bfloat16_tESM_NSA_8TiledMMAINSA_8MMA_AtomIJNSA_4SM904GMMA27MMA_64x64x16_F32BF16BF16_SSILNSQ_5MajorE1ELSS_1ELNSQ_7ScaleInE1ELST_1EEEEEENSA_6LayoutISE_NSB_IJNSC_ILi0EEESX_SX_EEEEENSB_IJNSA_10UnderscoreES10_S10_EEEEENS7_6detail26Sm90ImplicitGemmTileTraitsINSA_13SM90_TMA_LOADENSA_14ComposedLayoutINSA_7SwizzleILi3ELi4ELi3EEENSA_18smem_ptr_flag_bitsILi16EEENSW_INSB_IJNSB_IJSH_SD_EEENSB_IJNSC_ILi8EEENSC_ILi4EEEEEENSB_IJSD_NSC_ILi28EEEEEEEEENSB_IJNSB_IJSD_SX_EEENSB_IJSH_NSC_ILi512EEEEEENSB_IJSX_NSC_ILi2048EEEEEEEEEEEEEvEENS14_INSA_20SM90_TMA_LOAD_IM2COLES1P_vEEEENS_8epilogue10collective6detail29Sm90TmaWarpSpecializedAdapterINS1V_15DefaultEpilogueISM_NSB_IJlNSB_IJSD_llEEESX_EEES20_NS1U_6thread17LinearCombinationISM_Li1EffLNS21_9ScaleType4KindE0ELNS_15FloatRoundStyleE2ESM_EENS_4gemm15EpilogueDefaultEEEEEvvEEEEvNT_6ParamsE)
        /*0008*/ 	.word	0x00000044


	//----- nvinfo : EIATTR_FRAME_SIZE
	.align		4
.L_12:
        /*000c*/ 	.byte	0x04, 0x11
        /*000e*/ 	.short	(.L_14 - .L_13)
	.align		4
.L_13:
        /*0010*/ 	.word	index@(_ZN7cutlass13device_kernelINS_4conv6kernel13ConvUniversalINS1_16ConvProblemShapeILNS1_8OperatorE2ELi2EEENS1_10collective14CollectiveConvINS1_46MainloopSm90TmaGmmaWarpSpecializedImplicitGemmILS5_2ELi28ELi2EN4cute5tupleIJNSA_1CILi1EEESD_SD_EEENS1_36KernelImplicitTmaWarpSpecializedSm90ELi1EEENSB_IJNSC_ILi64EEENSB_IJSH_EEENSB_IJNSC_ILi32EEEEEEEEENS_10bfloat16_tESM_NSA_8TiledMMAINSA_8MMA_AtomIJNSA_4SM904GMMA27MMA_64x64x16_F32BF16BF16_SSILNSQ_5MajorE1ELSS_1ELNSQ_7ScaleInE1ELST_1EEEEEENSA_6LayoutISE_NSB_IJNSC_ILi0EEESX_SX_EEEEENSB_IJNSA_10UnderscoreES10_S10_EEEEENS7_6detail26Sm90ImplicitGemmTileTraitsINSA_13SM90_TMA_LOADENSA_14ComposedLayoutINSA_7SwizzleILi3ELi4ELi3EEENSA_18smem_ptr_flag_bitsILi16EEENSW_INSB_IJNSB_IJSH_SD_EEENSB_IJNSC_ILi8EEENSC_ILi4EEEEEENSB_IJSD_NSC_ILi28EEEEEEEEENSB_IJNSB_IJSD_SX_EEENSB_IJSH_NSC_ILi512EEEEEENSB_IJSX_NSC_ILi2048EEEEEEEEEEEEEvEENS14_INSA_20SM90_TMA_LOAD_IM2COLES1P_vEEEENS_8epilogue10collective6detail29Sm90TmaWarpSpecializedAdapterINS1V_15DefaultEpilogueISM_NSB_IJlNSB_IJSD_llEEESX_EEES20_NS1U_6thread17LinearCombinationISM_Li1EffLNS21_9ScaleType4KindE0ELNS_15FloatRoundStyleE2ESM_EENS_4gemm15EpilogueDefaultEEEEEvvEEEEvNT_6ParamsE)
        /*0014*/ 	.word	0x00000000


	//----- nvinfo : EIATTR_MIN_STACK_SIZE
	.align		4
.L_14:
        /*0018*/ 	.byte	0x04, 0x12
        /*001a*/ 	.short	(.L_16 - .L_15)
	.align		4
.L_15:
        /*001c*/ 	.word	index@(_ZN7cutlass13device_kernelINS_4conv6kernel13ConvUniversalINS1_16ConvProblemShapeILNS1_8OperatorE2ELi2EEENS1_10collective14CollectiveConvINS1_46MainloopSm90TmaGmmaWarpSpecializedImplicitGemmILS5_2ELi28ELi2EN4cute5tupleIJNSA_1CILi1EEESD_SD_EEENS1_36KernelImplicitTmaWarpSpecializedSm90ELi1EEENSB_IJNSC_ILi64EEENSB_IJSH_EEENSB_IJNSC_ILi32EEEEEEEEENS_10bfloat16_tESM_NSA_8TiledMMAINSA_8MMA_AtomIJNSA_4SM904GMMA27MMA_64x64x16_F32BF16BF16_SSILNSQ_5MajorE1ELSS_1ELNSQ_7ScaleInE1ELST_1EEEEEENSA_6LayoutISE_NSB_IJNSC_ILi0EEESX_SX_EEEEENSB_IJNSA_10UnderscoreES10_S10_EEEEENS7_6detail26Sm90ImplicitGemmTileTraitsINSA_13SM90_TMA_LOADENSA_14ComposedLayoutINSA_7SwizzleILi3ELi4ELi3EEENSA_18smem_ptr_flag_bitsILi16EEENSW_INSB_IJNSB_IJSH_SD_EEENSB_IJNSC_ILi8EEENSC_ILi4EEEEEENSB_IJSD_NSC_ILi28EEEEEEEEENSB_IJNSB_IJSD_SX_EEENSB_IJSH_NSC_ILi512EEEEEENSB_IJSX_NSC_ILi2048EEEEEEEEEEEEEvEENS14_INSA_20SM90_TMA_LOAD_IM2COLES1P_vEEEENS_8epilogue10collective6detail29Sm90TmaWarpSpecializedAdapterINS1V_15DefaultEpilogueISM_NSB_IJlNSB_IJSD_llEEESX_EEES20_NS1U_6thread17LinearCombinationISM_Li1EffLNS21_9ScaleType4KindE0ELNS_15FloatRoundStyleE2ESM_EENS_4gemm15EpilogueDefaultEEEEEvvEEEEvNT_6ParamsE)
        /*0020*/ 	.word	0x00000000
.L_16:


//--------------------- .nv.compat                --------------------------
	.section	.nv.compat,"",@"SHT_CUDA_COMPAT_INFO"
	.align	4
        /*0000*/ 	.byte	0x02, 0x09, 0x01, 0x00, 0x02, 0x02, 0x04, 0x00, 0x02, 0x05, 0x05, 0x00, 0x03, 0x07, 0x01, 0x01
        /*0010*/ 	.byte	0x02, 0x03, 0x01, 0x00, 0x02, 0x06, 0x01, 0x00, 0x04, 0x0b, 0x08, 0x00, 0x00, 0x00, 0x00, 0x00
        /*0020*/ 	.byte	0x00, 0x00, 0x00, 0x00


//--------------------- .nv.info._ZN7cutlass13device_kernelINS_4conv6kernel13ConvUniversalINS1_16ConvProblemShapeILNS1_8OperatorE2ELi2EEENS1_10collective14CollectiveConvINS1_46MainloopSm90TmaGmmaWarpSpecializedImplicitGemmILS5_2ELi28ELi2EN4cute5tupleIJNSA_1CILi1EEESD_SD_EEENS1_36KernelImplicitTmaWarpSpecializedSm90ELi1EEENSB_IJNSC_ILi64EEENSB_IJSH_EEENSB_IJNSC_ILi32EEEEEEEEENS_10bfloat16_tESM_NSA_8TiledMMAINSA_8MMA_AtomIJNSA_4SM904GMMA27MMA_64x64x16_F32BF16BF16_SSILNSQ_5MajorE1ELSS_1ELNSQ_7ScaleInE1ELST_1EEEEEENSA_6LayoutISE_NSB_IJNSC_ILi0EEESX_SX_EEEEENSB_IJNSA_10UnderscoreES10_S10_EEEEENS7_6detail26Sm90ImplicitGemmTileTraitsINSA_13SM90_TMA_LOADENSA_14ComposedLayoutINSA_7SwizzleILi3ELi4ELi3EEENSA_18smem_ptr_flag_bitsILi16EEENSW_INSB_IJNSB_IJSH_SD_EEENSB_IJNSC_ILi8EEENSC_ILi4EEEEEENSB_IJSD_NSC_ILi28EEEEEEEEENSB_IJNSB_IJSD_SX_EEENSB_IJSH_NSC_ILi512EEEEEENSB_IJSX_NSC_ILi2048EEEEEEEEEEEEEvEENS14_INSA_20SM90_TMA_LOAD_IM2COLES1P_vEEEENS_8epilogue10collective6detail29Sm90TmaWarpSpecializedAdapterINS1V_15DefaultEpilogueISM_NSB_IJlNSB_IJSD_llEEESX_EEES20_NS1U_6thread17LinearCombinationISM_Li1EffLNS21_9ScaleType4KindE0ELNS_15FloatRoundStyleE2ESM_EENS_4gemm15EpilogueDefaultEEEEEvvEEEEvNT_6ParamsE --------------------------
	.section	.nv.info._ZN7cutlass13device_kernelINS_4conv6kernel13ConvUniversalINS1_16ConvProblemShapeILNS1_8OperatorE2ELi2EEENS1_10collective14CollectiveConvINS1_46MainloopSm90TmaGmmaWarpSpecializedImplicitGemmILS5_2ELi28ELi2EN4cute5tupleIJNSA_1CILi1EEESD_SD_EEENS1_36KernelImplicitTmaWarpSpecializedSm90ELi1EEENSB_IJNSC_ILi64EEENSB_IJSH_EEENSB_IJNSC_ILi32EEEEEEEEENS_10bfloat16_tESM_NSA_8TiledMMAINSA_8MMA_AtomIJNSA_4SM904GMMA27MMA_64x64x16_F32BF16BF16_SSILNSQ_5MajorE1ELSS_1ELNSQ_7ScaleInE1ELST_1EEEEEENSA_6LayoutISE_NSB_IJNSC_ILi0EEESX_SX_EEEEENSB_IJNSA_10UnderscoreES10_S10_EEEEENS7_6detail26Sm90ImplicitGemmTileTraitsINSA_13SM90_TMA_LOADENSA_14ComposedLayoutINSA_7SwizzleILi3ELi4ELi3EEENSA_18smem_ptr_flag_bitsILi16EEENSW_INSB_IJNSB_IJSH_SD_EEENSB_IJNSC_ILi8EEENSC_ILi4EEEEEENSB_IJSD_NSC_ILi28EEEEEEEEENSB_IJNSB_IJSD_SX_EEENSB_IJSH_NSC_ILi512EEEEEENSB_IJSX_NSC_ILi2048EEEEEEEEEEEEEvEENS14_INSA_20SM90_TMA_LOAD_IM2COLES1P_vEEEENS_8epilogue10collective6detail29Sm90TmaWarpSpecializedAdapterINS1V_15DefaultEpilogueISM_NSB_IJlNSB_IJSD_llEEESX_EEES20_NS1U_6thread17LinearCombinationISM_Li1EffLNS21_9ScaleType4KindE0ELNS_15FloatRoundStyleE2ESM_EENS_4gemm15EpilogueDefaultEEEEEvvEEEEvNT_6ParamsE,"",@"SHT_CUDA_INFO"
	.sectionflags	@""
	.align	4


	//----- nvinfo : EIATTR_CUDA_API_VERSION
	.align		4
        /*0000*/ 	.byte	0x04, 0x37
        /*0002*/ 	.short	(.L_18 - .L_17)
.L_17:
        /*0004*/ 	.word	0x00000082


	//----- nvinfo : EIATTR_KPARAM_INFO
	.align		4
.L_18:
        /*0008*/ 	.byte	0x04, 0x17
        /*000a*/ 	.short	(.L_20 - .L_19)
.L_19:
        /*000c*/ 	.word	0x00000000
        /*0010*/ 	.short	0x0000
        /*0012*/ 	.short	0x0070
        /*0014*/ 	.byte	0x00, 0xf0, 0x01, 0x0e


	//----- nvinfo : EIATTR_SPARSE_MMA_MASK
	.align		4
.L_20:
        /*0018*/ 	.byte	0x03, 0x50
        /*001a*/ 	.short	0x0000


	//----- nvinfo : EIATTR_MAXREG_COUNT
	.align		4
        /*001c*/ 	.byte	0x03, 0x1b
        /*001e*/ 	.short	0x00ff


	//----- nvinfo : EIATTR_NUM_BARRIERS
	.align		4
        /*0020*/ 	.byte	0x02, 0x4c
        /*0022*/ 	.byte	0x01
	.zero		1


	//----- nvinfo : EIATTR_MERCURY_ISA_VERSION
	.align		4
        /*0024*/ 	.byte	0x03, 0x5f
        /*0026*/ 	.short	0x0101


	//----- nvinfo : EIATTR_COOP_GROUP_MASK_REGIDS
	.align		4
        /*0028*/ 	.byte	0x04, 0x29
        /*002a*/ 	.short	(.L_22 - .L_21)


	//   ....[0]....
.L_21:
        /*002c*/ 	.word	0xffffffff


	//   ....[1]....
        /*0030*/ 	.word	0xffffffff


	//   ....[2]....
        /*0034*/ 	.word	0xffffffff


	//----- nvinfo : EIATTR_COOP_GROUP_INSTR_OFFSETS
	.align		4
.L_22:
        /*0038*/ 	.byte	0x04, 0x28
        /*003a*/ 	.short	(.L_24 - .L_23)


	//   ....[0]....
.L_23:
        /*003c*/ 	.word	0x00000060


	//   ....[1]....
        /*0040*/ 	.word	0x00000070


	//   ....[2]....
        /*0044*/ 	.word	0x00000130


	//----- nvinfo : EIATTR_MBARRIER_INSTR_OFFSETS
	.align		4
.L_24:
        /*0048*/ 	.byte	0x04, 0x39
        /*004a*/ 	.short	(.L_26 - .L_25)


	//   ....[0]....
.L_25:
        /*004c*/ 	.word	0x00000270
        /*0050*/ 	.word	0x000000ff
        /*0054*/ 	.word	0x00038000
        /*0058*/ 	.short	0x0100
        /*005a*/ 	.byte	0x08
	.zero		1


	//   ....[1]....
        /*005c*/ 	.word	0x00000280
        /*0060*/ 	.word	0x000000ff
        /*0064*/ 	.word	0x000380e0
        /*0068*/ 	.short	0x0100
        /*006a*/ 	.byte	0x08
	.zero		1


	//   ....[2]....
        /*006c*/ 	.word	0x00000290
        /*0070*/ 	.word	0x000000ff
        /*0074*/ 	.word	0x00038008
        /*0078*/ 	.short	0x0100
        /*007a*/ 	.byte	0x08
	.zero		1


	//   ....[3]....
        /*007c*/ 	.word	0x000002a0
        /*0080*/ 	.word	0x000000ff
        /*0084*/ 	.word	0x000380e8
        /*0088*/ 	.short	0x0100
        /*008a*/ 	.byte	0x08
	.zero		1


	//   ....[4]....
        /*008c*/ 	.word	0x000002b0
        /*0090*/ 	.word	0x000000ff
        /*0094*/ 	.word	0x00038010
        /*0098*/ 	.short	0x0100
        /*009a*/ 	.byte	0x08
	.zero		1


	//   ....[5]....
        /*009c*/ 	.word	0x000002c0
        /*00a0*/ 	.word	0x000000ff
        /*00a4*/ 	.word	0x000380f0
        /*00a8*/ 	.short	0x0100
        /*00aa*/ 	.byte	0x08
	.zero		1


	//   ....[6]....
        /*00ac*/ 	.word	0x000002d0
        /*00b0*/ 	.word	0x000000ff
        /*00b4*/ 	.word	0x00038018
        /*00b8*/ 	.short	0x0100
        /*00ba*/ 	.byte	0x08
	.zero		1


	//   ....[7]....
        /*00bc*/ 	.word	0x000002e0
        /*00c0*/ 	.word	0x000000ff
        /*00c4*/ 	.word	0x000380f8
        /*00c8*/ 	.short	0x0100
        /*00ca*/ 	.byte	0x08
	.zero		1


	//   ....[8]....
        /*00cc*/ 	.word	0x000002f0
        /*00d0*/ 	.word	0x000000ff
        /*00d4*/ 	.word	0x00038020
        /*00d8*/ 	.short	0x0100
        /*00da*/ 	.byte	0x08
	.zero		1


	//   ....[9]....
        /*00dc*/ 	.word	0x00000300
        /*00e0*/ 	.word	0x000000ff
        /*00e4*/ 	.word	0x00038100
        /*00e8*/ 	.short	0x0100
        /*00ea*/ 	.byte	0x08
	.zero		1


	//   ....[10]....
        /*00ec*/ 	.word	0x00000310
        /*00f0*/ 	.word	0x000000ff
        /*00f4*/ 	.word	0x00038028
        /*00f8*/ 	.short	0x0100
        /*00fa*/ 	.byte	0x08
	.zero		1


	//   ....[11]....
        /*00fc*/ 	.word	0x00000320
        /*0100*/ 	.word	0x000000ff
        /*0104*/ 	.word	0x00038108
        /*0108*/ 	.short	0x0100
        /*010a*/ 	.byte	0x08
	.zero		1


	//   ....[12]....
        /*010c*/ 	.word	0x00000330
        /*0110*/ 	.word	0x000000ff
        /*0114*/ 	.word	0x00038030
        /*0118*/ 	.short	0x0100
        /*011a*/ 	.byte	0x08
	.zero		1


	//   ....[13]....
        /*011c*/ 	.word	0x00000340
        /*0120*/ 	.word	0x000000ff
        /*0124*/ 	.word	0x00038110
        /*0128*/ 	.short	0x0100
        /*012a*/ 	.byte	0x08
	.zero		1


	//   ....[14]....
        /*012c*/ 	.word	0x00000350
        /*0130*/ 	.word	0x000000ff
        /*0134*/ 	.word	0x00038038
        /*0138*/ 	.short	0x0100
        /*013a*/ 	.byte	0x08
	.zero		1


	//   ....[15]....
        /*013c*/ 	.word	0x00000360
        /*0140*/ 	.word	0x000000ff
        /*0144*/ 	.word	0x00038118
        /*0148*/ 	.short	0x0100
        /*014a*/ 	.byte	0x08
	.zero		1


	//   ....[16]....
        /*014c*/ 	.word	0x00000370
        /*0150*/ 	.word	0x000000ff
        /*0154*/ 	.word	0x00038040
        /*0158*/ 	.short	0x0100
        /*015a*/ 	.byte	0x08
	.zero		1


	//   ....[17]....
        /*015c*/ 	.word	0x00000380
        /*0160*/ 	.word	0x000000ff
        /*0164*/ 	.word	0x00038120
        /*0168*/ 	.short	0x0100
        /*016a*/ 	.byte	0x08
	.zero		1


	//   ....[18]....
        /*016c*/ 	.word	0x00000390
        /*0170*/ 	.word	0x000000ff
        /*0174*/ 	.word	0x00038048
        /*0178*/ 	.short	0x0100
        /*017a*/ 	.byte	0x08
	.zero		1


	//   ....[19]....
        /*017c*/ 	.word	0x000003a0
        /*0180*/ 	.word	0x000000ff
        /*0184*/ 	.word	0x00038128
        /*0188*/ 	.short	0x0100
        /*018a*/ 	.byte	0x08
	.zero		1


	//   ....[20]....
        /*018c*/ 	.word	0x000003b0
        /*0190*/ 	.word	0x000000ff
        /*0194*/ 	.word	0x00038050
        /*0198*/ 	.short	0x0100
        /*019a*/ 	.byte	0x08
	.zero		1


	//   ....[21]....
        /*019c*/ 	.word	0x000003c0
        /*01a0*/ 	.word	0x000000ff
        /*01a4*/ 	.word	0x00038130
        /*01a8*/ 	.short	0x0100
        /*01aa*/ 	.byte	0x08
	.zero		1


	//   ....[22]....
        /*01ac*/ 	.word	0x000003d0
        /*01b0*/ 	.word	0x000000ff
        /*01b4*/ 	.word	0x00038058
        /*01b8*/ 	.short	0x0100
        /*01ba*/ 	.byte	0x08
	.zero		1


	//   ....[23]....
        /*01bc*/ 	.word	0x000003e0
        /*01c0*/ 	.word	0x000000ff
        /*01c4*/ 	.word	0x00038138
        /*01c8*/ 	.short	0x0100
        /*01ca*/ 	.byte	0x08
	.zero		1


	//   ....[24]....
        /*01cc*/ 	.word	0x000003f0
        /*01d0*/ 	.word	0x000000ff
        /*01d4*/ 	.word	0x00038060
        /*01d8*/ 	.short	0x0100
        /*01da*/ 	.byte	0x08
	.zero		1


	//   ....[25]....
        /*01dc*/ 	.word	0x00000400
        /*01e0*/ 	.word	0x000000ff
        /*01e4*/ 	.word	0x00038140
        /*01e8*/ 	.short	0x0100
        /*01ea*/ 	.byte	0x08
	.zero		1


	//   ....[26]....
        /*01ec*/ 	.word	0x00000410
        /*01f0*/ 	.word	0x000000ff
        /*01f4*/ 	.word	0x00038068
        /*01f8*/ 	.short	0x0100
        /*01fa*/ 	.byte	0x08
	.zero		1


	//   ....[27]....
        /*01fc*/ 	.word	0x00000420
        /*0200*/ 	.word	0x000000ff
        /*0204*/ 	.word	0x00038148
        /*0208*/ 	.short	0x0100
        /*020a*/ 	.byte	0x08
	.zero		1


	//   ....[28]....
        /*020c*/ 	.word	0x00000430
        /*0210*/ 	.word	0x000000ff
        /*0214*/ 	.word	0x00038070
        /*0218*/ 	.short	0x0100
        /*021a*/ 	.byte	0x08
	.zero		1


	//   ....[29]....
        /*021c*/ 	.word	0x00000440
        /*0220*/ 	.word	0x000000ff
        /*0224*/ 	.word	0x00038150
        /*0228*/ 	.short	0x0100
        /*022a*/ 	.byte	0x08
	.zero		1


	//   ....[30]....
        /*022c*/ 	.word	0x00000450
        /*0230*/ 	.word	0x000000ff
        /*0234*/ 	.word	0x00038078
        /*0238*/ 	.short	0x0100
        /*023a*/ 	.byte	0x08
	.zero		1


	//   ....[31]....
        /*023c*/ 	.word	0x00000460
        /*0240*/ 	.word	0x000000ff
        /*0244*/ 	.word	0x00038158
        /*0248*/ 	.short	0x0100
        /*024a*/ 	.byte	0x08
	.zero		1


	//   ....[32]....
        /*024c*/ 	.word	0x00000470
        /*0250*/ 	.word	0x000000ff
        /*0254*/ 	.word	0x00038080
        /*0258*/ 	.short	0x0100
        /*025a*/ 	.byte	0x08
	.zero		1


	//   ....[33]....
        /*025c*/ 	.word	0x00000480
        /*0260*/ 	.word	0x000000ff
        /*0264*/ 	.word	0x00038160
        /*0268*/ 	.short	0x0100
        /*026a*/ 	.byte	0x08
	.zero		1


	//   ....[34]....
        /*026c*/ 	.word	0x00000490
        /*0270*/ 	.word	0x000000ff
        /*0274*/ 	.word	0x00038088
        /*0278*/ 	.short	0x0100
        /*027a*/ 	.byte	0x08
	.zero		1


	//   ....[35]....
        /*027c*/ 	.word	0x000004a0
        /*0280*/ 	.word	0x000000ff
        /*0284*/ 	.word	0x00038168
        /*0288*/ 	.short	0x0100
        /*028a*/ 	.byte	0x08
	.zero		1


	//   ....[36]....
        /*028c*/ 	.word	0x000004b0
        /*0290*/ 	.word	0x000000ff
        /*0294*/ 	.word	0x00038090
        /*0298*/ 	.short	0x0100
        /*029a*/ 	.byte	0x08
	.zero		1


	//   ....[37]....
        /*029c*/ 	.word	0x000004c0
        /*02a0*/ 	.word	0x000000ff
        /*02a4*/ 	.word	0x00038170
        /*02a8*/ 	.short	0x0100
        /*02aa*/ 	.byte	0x08
	.zero		1


	//   ....[38]....
        /*02ac*/ 	.word	0x000004d0
        /*02b0*/ 	.word	0x000000ff
        /*02b4*/ 	.word	0x00038098
        /*02b8*/ 	.short	0x0100
        /*02ba*/ 	.byte	0x08
	.zero		1


	//   ....[39]....
        /*02bc*/ 	.word	0x000004e0
        /*02c0*/ 	.word	0x000000ff
        /*02c4*/ 	.word	0x00038178
        /*02c8*/ 	.short	0x0100
        /*02ca*/ 	.byte	0x08
	.zero		1


	//   ....[40]....
        /*02cc*/ 	.word	0x000004f0
        /*02d0*/ 	.word	0x000000ff
        /*02d4*/ 	.word	0x000380a0
        /*02d8*/ 	.short	0x0100
        /*02da*/ 	.byte	0x08
	.zero		1


	//   ....[41]....
        /*02dc*/ 	.word	0x00000500
        /*02e0*/ 	.word	0x000000ff
        /*02e4*/ 	.word	0x00038180
        /*02e8*/ 	.short	0x0100
        /*02ea*/ 	.byte	0x08
	.zero		1


	//   ....[42]....
        /*02ec*/ 	.word	0x00000510
        /*02f0*/ 	.word	0x000000ff
        /*02f4*/ 	.word	0x000380a8
        /*02f8*/ 	.short	0x0100
        /*02fa*/ 	.byte	0x08
	.zero		1


	//   ....[43]....
        /*02fc*/ 	.word	0x00000520
        /*0300*/ 	.word	0x000000ff
        /*0304*/ 	.word	0x00038188
        /*0308*/ 	.short	0x0100
        /*030a*/ 	.byte	0x08
	.zero		1


	//   ....[44]....
        /*030c*/ 	.word	0x00000530
        /*0310*/ 	.word	0x000000ff
        /*0314*/ 	.word	0x000380b0
        /*0318*/ 	.short	0x0100
        /*031a*/ 	.byte	0x08
	.zero		1


	//   ....[45]....
        /*031c*/ 	.word	0x00000540
        /*0320*/ 	.word	0x000000ff
        /*0324*/ 	.word	0x00038190
        /*0328*/ 	.short	0x0100
        /*032a*/ 	.byte	0x08
	.zero		1


	//   ....[46]....
        /*032c*/ 	.word	0x00000550
        /*0330*/ 	.word	0x000000ff
        /*0334*/ 	.word	0x000380b8
        /*0338*/ 	.short	0x0100
        /*033a*/ 	.byte	0x08
	.zero		1


	//   ....[47]....
        /*033c*/ 	.word	0x00000560
        /*0340*/ 	.word	0x000000ff
        /*0344*/ 	.word	0x00038198
        /*0348*/ 	.short	0x0100
        /*034a*/ 	.byte	0x08
	.zero		1


	//   ....[48]....
        /*034c*/ 	.word	0x00000570
        /*0350*/ 	.word	0x000000ff
        /*0354*/ 	.word	0x000380c0
        /*0358*/ 	.short	0x0100
        /*035a*/ 	.byte	0x08
	.zero		1


	//   ....[49]....
        /*035c*/ 	.word	0x00000580
        /*0360*/ 	.word	0x000000ff
        /*0364*/ 	.word	0x000381a0
        /*0368*/ 	.short	0x0100
        /*036a*/ 	.byte	0x08
	.zero		1


	//   ....[50]....
        /*036c*/ 	.word	0x00000590
        /*0370*/ 	.word	0x000000ff
        /*0374*/ 	.word	0x000380c8
        /*0378*/ 	.short	0x0100
        /*037a*/ 	.byte	0x08
	.zero		1


	//   ....[51]....
        /*037c*/ 	.word	0x000005a0
        /*0380*/ 	.word	0x000000ff
        /*0384*/ 	.word	0x000381a8
        /*0388*/ 	.short	0x0100
        /*038a*/ 	.byte	0x08
	.zero		1


	//   ....[52]....
        /*038c*/ 	.word	0x000005b0
        /*0390*/ 	.word	0x000000ff
        /*0394*/ 	.word	0x000380d0
        /*0398*/ 	.short	0x0100
        /*039a*/ 	.byte	0x08
	.zero		1


	//   ....[53]....
        /*039c*/ 	.word	0x000005c0
        /*03a0*/ 	.word	0x000000ff
        /*03a4*/ 	.word	0x000381b0
        /*03a8*/ 	.short	0x0100
        /*03aa*/ 	.byte	0x08
	.zero		1


	//   ....[54]....
        /*03ac*/ 	.word	0x000005d0
        /*03b0*/ 	.word	0x000000ff
        /*03b4*/ 	.word	0x000380d8
        /*03b8*/ 	.short	0x0100
        /*03ba*/ 	.byte	0x08
	.zero		1


	//   ....[55]....
        /*03bc*/ 	.word	0x000005e0
        /*03c0*/ 	.word	0x000000ff
        /*03c4*/ 	.word	0x000381b8
        /*03c8*/ 	.short	0x0100
        /*03ca*/ 	.byte	0x08
	.zero		1


	//   ....[56]....
        /*03cc*/ 	.word	0x00000f30
        /*03d0*/ 	.word	0x00000008
        /*03d4*/ 	.word	0x00038000
        /*03d8*/ 	.short	0x010a
        /*03da*/ 	.byte	0x3f
	.zero		1


	//   ....[57]....
        /*03dc*/ 	.word	0x000011f0
        /*03e0*/ 	.word	0x00000009
        /*03e4*/ 	.word	0x00038000
        /*03e8*/ 	.short	0x010a
        /*03ea*/ 	.byte	0x3f
	.zero		1


	//   ....[58]....
        /*03ec*/ 	.word	0x00001350
        /*03f0*/ 	.word	0x000000ff
        /*03f4*/ 	.word	0x00000000
        /*03f8*/ 	.short	0x0101
        /*03fa*/ 	.byte	0x06
	.zero		1


	//   ....[59]....
        /*03fc*/ 	.word	0x00001560
        /*0400*/ 	.word	0x00000008
        /*0404*/ 	.word	0x00000000
        /*0408*/ 	.short	0x0101
        /*040a*/ 	.byte	0x3f
	.zero		1


	//   ....[60]....
        /*040c*/ 	.word	0x00003de0
        /*0410*/ 	.word	0x00000005
        /*0414*/ 	.word	0x000380e0
        /*0418*/ 	.short	0x010a
        /*041a*/ 	.byte	0x3f
	.zero		1


	//   ....[61]....
        /*041c*/ 	.word	0x00004360
        /*0420*/ 	.word	0x00000002
        /*0424*/ 	.word	0x00000000
        /*0428*/ 	.short	0x010a
        /*042a*/ 	.byte	0x3f
	.zero		1


	//   ....[62]....
        /*042c*/ 	.word	0x00004410
        /*0430*/ 	.word	0x00000002
        /*0434*/ 	.word	0x00000000
        /*0438*/ 	.short	0x010a
        /*043a*/ 	.byte	0x3f
	.zero		1


	//   ....[63]....
        /*043c*/ 	.word	0x000044c0
        /*0440*/ 	.word	0x00000002
        /*0444*/ 	.word	0x00000000
        /*0448*/ 	.short	0x010a
        /*044a*/ 	.byte	0x3f
	.zero		1


	//   ....[64]....
        /*044c*/ 	.word	0x00004570
        /*0450*/ 	.word	0x00000002
        /*0454*/ 	.word	0x00000000
        /*0458*/ 	.short	0x010a
        /*045a*/ 	.byte	0x3f
	.zero		1


	//   ....[65]....
        /*045c*/ 	.word	0x00004620
        /*0460*/ 	.word	0x00000002
        /*0464*/ 	.word	0x00000000
        /*0468*/ 	.short	0x010a
        /*046a*/ 	.byte	0x3f
	.zero		1


	//   ....[66]....
        /*046c*/ 	.word	0x000046d0
        /*0470*/ 	.word	0x00000002
        /*0474*/ 	.word	0x00000000
        /*0478*/ 	.short	0x010a
        /*047a*/ 	.byte	0x3f
	.zero		1


	//   ....[67]....
        /*047c*/ 	.word	0x00004780
        /*0480*/ 	.word	0x00000002
        /*0484*/ 	.word	0x00000000
        /*0488*/ 	.short	0x010a
        /*048a*/ 	.byte	0x3f
	.zero		1


	//   ....[68]....
        /*048c*/ 	.word	0x00004830
        /*0490*/ 	.word	0x00000002
        /*0494*/ 	.word	0x00000000
        /*0498*/ 	.short	0x010a
        /*049a*/ 	.byte	0x3f
	.zero		1


	//   ....[69]....
        /*049c*/ 	.word	0x000048e0
        /*04a0*/ 	.word	0x00000002
        /*04a4*/ 	.word	0x00000000
        /*04a8*/ 	.short	0x010a
        /*04aa*/ 	.byte	0x3f
	.zero		1


	//   ....[70]....
        /*04ac*/ 	.word	0x00004990
        /*04b0*/ 	.word	0x00000002
        /*04b4*/ 	.word	0x00000000
        /*04b8*/ 	.short	0x010a
        /*04ba*/ 	.byte	0x3f
	.zero		1


	//   ....[71]....
        /*04bc*/ 	.word	0x00004a40
        /*04c0*/ 	.word	0x00000002
        /*04c4*/ 	.word	0x00000000
        /*04c8*/ 	.short	0x010a
        /*04ca*/ 	.byte	0x3f
	.zero		1


	//   ....[72]....
        /*04cc*/ 	.word	0x00004af0
        /*04d0*/ 	.word	0x00000002
        /*04d4*/ 	.word	0x00000000
        /*04d8*/ 	.short	0x010a
        /*04da*/ 	.byte	0x3f
	.zero		1


	//   ....[73]....
        /*04dc*/ 	.word	0x00004ba0
        /*04e0*/ 	.word	0x00000002
        /*04e4*/ 	.word	0x00000000
        /*04e8*/ 	.short	0x010a
        /*04ea*/ 	.byte	0x3f
	.zero		1


	//   ....[74]....
        /*04ec*/ 	.word	0x00004c50
        /*04f0*/ 	.word	0x00000002
        /*04f4*/ 	.word	0x00000000
        /*04f8*/ 	.short	0x010a
        /*04fa*/ 	.byte	0x3f
	.zero		1


	//   ....[75]....
        /*04fc*/ 	.word	0x00004d00
        /*0500*/ 	.word	0x00000002
        /*0504*/ 	.word	0x00000000
        /*0508*/ 	.short	0x010a
        /*050a*/ 	.byte	0x3f
	.zero		1


	//   ....[76]....
        /*050c*/ 	.word	0x00004db0
        /*0510*/ 	.word	0x00000002
        /*0514*/ 	.word	0x00000000
        /*0518*/ 	.short	0x010a
        /*051a*/ 	.byte	0x3f
	.zero		1


	//   ....[77]....
        /*051c*/ 	.word	0x00004e60
        /*0520*/ 	.word	0x00000002
        /*0524*/ 	.word	0x00000000
        /*0528*/ 	.short	0x010a
        /*052a*/ 	.byte	0x3f
	.zero		1


	//   ....[78]....
        /*052c*/ 	.word	0x00004f10
        /*0530*/ 	.word	0x00000002
        /*0534*/ 	.word	0x00000000
        /*0538*/ 	.short	0x010a
        /*053a*/ 	.byte	0x3f
	.zero		1


	//   ....[79]....
        /*053c*/ 	.word	0x00004fc0
        /*0540*/ 	.word	0x00000002
        /*0544*/ 	.word	0x00000000
        /*0548*/ 	.short	0x010a
        /*054a*/ 	.byte	0x3f
	.zero		1


	//   ....[80]....
        /*054c*/ 	.word	0x00005070
        /*0550*/ 	.word	0x00000002
        /*0554*/ 	.word	0x00000000
        /*0558*/ 	.short	0x010a
        /*055a*/ 	.byte	0x3f
	.zero		1


	//   ....[81]....
        /*055c*/ 	.word	0x00005120
        /*0560*/ 	.word	0x00000002
        /*0564*/ 	.word	0x00000000
        /*0568*/ 	.short	0x010a
        /*056a*/ 	.byte	0x3f
	.zero		1


	//   ....[82]....
        /*056c*/ 	.word	0x000051d0
        /*0570*/ 	.word	0x00000002
        /*0574*/ 	.word	0x00000000
        /*0578*/ 	.short	0x010a
        /*057a*/ 	.byte	0x3f
	.zero		1


	//   ....[83]....
        /*057c*/ 	.word	0x00005280
        /*0580*/ 	.word	0x00000002
        /*0584*/ 	.word	0x00000000
        /*0588*/ 	.short	0x010a
        /*058a*/ 	.byte	0x3f
	.zero		1


	//   ....[84]....
        /*058c*/ 	.word	0x00005330
        /*0590*/ 	.word	0x00000002
        /*0594*/ 	.word	0x00000000
        /*0598*/ 	.short	0x010a
        /*059a*/ 	.byte	0x3f
	.zero		1


	//   ....[85]....
        /*059c*/ 	.word	0x000053e0
        /*05a0*/ 	.word	0x00000002
        /*05a4*/ 	.word	0x00000000
        /*05a8*/ 	.short	0x010a
        /*05aa*/ 	.byte	0x3f
	.zero		1


	//   ....[86]....
        /*05ac*/ 	.word	0x00005490
        /*05b0*/ 	.word	0x00000002
        /*05b4*/ 	.word	0x00000000
        /*05b8*/ 	.short	0x010a
        /*05ba*/ 	.byte	0x3f
	.zero		1


	//   ....[87]....
        /*05bc*/ 	.word	0x00005540
        /*05c0*/ 	.word	0x00000002
        /*05c4*/ 	.word	0x00000000
        /*05c8*/ 	.short	0x010a
        /*05ca*/ 	.byte	0x3f
	.zero		1


	//   ....[88]....
        /*05cc*/ 	.word	0x000055f0
        /*05d0*/ 	.word	0x00000003
        /*05d4*/ 	.word	0x00000000
        /*05d8*/ 	.short	0x010a
        /*05da*/ 	.byte	0x3f
	.zero		1


	//----- nvinfo : EIATTR_NUM_MBARRIERS
	.align		4
.L_26:
        /*05dc*/ 	.byte	0x03, 0x38
        /*05de*/ 	.short	0x0038


	//----- nvinfo : EIATTR_EXIT_INSTR_OFFSETS
	.align		4
        /*05e0*/ 	.byte	0x04, 0x1c
        /*05e2*/ 	.short	(.L_28 - .L_27)


	//   ....[0]....
.L_27:
        /*05e4*/ 	.word	0x00000d60


	//   ....[1]....
        /*05e8*/ 	.word	0x00001790


	//   ....[2]....
        /*05ec*/ 	.word	0x000018a0


	//   ....[3]....
        /*05f0*/ 	.word	0x000031c0


	//   ....[4]....
        /*05f4*/ 	.word	0x000031f0


	//   ....[5]....
        /*05f8*/ 	.word	0x00003bc0


	//   ....[6]....
        /*05fc*/ 	.word	0x00003bf0


	//   ....[7]....
        /*0600*/ 	.word	0x00003c10


	//   ....[8]....
        /*0604*/ 	.word	0x00004250


	//   ....[9]....
        /*0608*/ 	.word	0x00005620


	//----- nvinfo : EIATTR_MAX_THREADS
	.align		4
.L_28:
        /*060c*/ 	.byte	0x04, 0x05
        /*060e*/ 	.short	(.L_30 - .L_29)
.L_29:
        /*0610*/ 	.word	0x00000100
        /*0614*/ 	.word	0x00000001
        /*0618*/ 	.word	0x00000001


	//----- nvinfo : EIATTR_CRS_STACK_SIZE
	.align		4
.L_30:
        /*061c*/ 	.byte	0x04, 0x1e
        /*061e*/ 	.short	(.L_32 - .L_31)
.L_31:
        /*0620*/ 	.word	0x00000000


	//----- nvinfo : EIATTR_CBANK_PARAM_SIZE
	.align		4
.L_32:
        /*0624*/ 	.byte	0x03, 0x19
        /*0626*/ 	.short	0x03f0


	//----- nvinfo : EIATTR_PARAM_CBANK
	.align		4
        /*0628*/ 	.byte	0x04, 0x0a
        /*062a*/ 	.short	(.L_34 - .L_33)
	.align		4
.L_33:
        /*062c*/ 	.word	index@(.nv.constant0._ZN7cutlass13device_kernelINS_4conv6kernel13ConvUniversalINS1_16ConvProblemShapeILNS1_8OperatorE2ELi2EEENS1_10collective14CollectiveConvINS1_46MainloopSm90TmaGmmaWarpSpecializedImplicitGemmILS5_2ELi28ELi2EN4cute5tupleIJNSA_1CILi1EEESD_SD_EEENS1_36KernelImplicitTmaWarpSpecializedSm90ELi1EEENSB_IJNSC_ILi64EEENSB_IJSH_EEENSB_IJNSC_ILi32EEEEEEEEENS_10bfloat16_tESM_NSA_8TiledMMAINSA_8MMA_AtomIJNSA_4SM904GMMA27MMA_64x64x16_F32BF16BF16_SSILNSQ_5MajorE1ELSS_1ELNSQ_7ScaleInE1ELST_1EEEEEENSA_6LayoutISE_NSB_IJNSC_ILi0EEESX_SX_EEEEENSB_IJNSA_10UnderscoreES10_S10_EEEEENS7_6detail26Sm90ImplicitGemmTileTraitsINSA_13SM90_TMA_LOADENSA_14ComposedLayoutINSA_7SwizzleILi3ELi4ELi3EEENSA_18smem_ptr_flag_bitsILi16EEENSW_INSB_IJNSB_IJSH_SD_EEENSB_IJNSC_ILi8EEENSC_ILi4EEEEEENSB_IJSD_NSC_ILi28EEEEEEEEENSB_IJNSB_IJSD_SX_EEENSB_IJSH_NSC_ILi512EEEEEENSB_IJSX_NSC_ILi2048EEEEEEEEEEEEEvEENS14_INSA_20SM90_TMA_LOAD_IM2COLES1P_vEEEENS_8epilogue10collective6detail29Sm90TmaWarpSpecializedAdapterINS1V_15DefaultEpilogueISM_NSB_IJlNSB_IJSD_llEEESX_EEES20_NS1U_6thread17LinearCombinationISM_Li1EffLNS21_9ScaleType4KindE0ELNS_15FloatRoundStyleE2ESM_EENS_4gemm15EpilogueDefaultEEEEEvvEEEEvNT_6ParamsE)
        /*0630*/ 	.short	0x0210
        /*0632*/ 	.short	0x03f0


	//----- nvinfo : EIATTR_SW_WAR
	.align		4
.L_34:
        /*0634*/ 	.byte	0x04, 0x36
        /*0636*/ 	.short	(.L_36 - .L_35)
.L_35:
        /*0638*/ 	.word	0x00000008
.L_36:


//--------------------- .nv.callgraph             --------------------------
	.section	.nv.callgraph,"",@"SHT_CUDA_CALLGRAPH"
	.align	4
	.sectionentsize	8
	.align		4
        /*0000*/ 	.word	0x00000000
	.align		4
        /*0004*/ 	.word	0xffffffff
	.align		4
        /*0008*/ 	.word	0x00000000
	.align		4
        /*000c*/ 	.word	0xfffffffe
	.align		4
        /*0010*/ 	.word	0x00000000
	.align		4
        /*0014*/ 	.word	0xfffffffd
	.align		4
        /*0018*/ 	.word	0x00000000
	.align		4
        /*001c*/ 	.word	0xfffffffc


//--------------------- .nv.constant4             --------------------------
	.section	.nv.constant4,"a",@progbits
	.align	8
	.align		8
.nv.constant4:
        /*0000*/ 	.dword	_ZN39_INTERNAL_fd0a1b4c_4_k_cu_9dc6da43_27864cuda3std3__45__cpo5beginE
	.align		8
        /*0008*/ 	.dword	_ZN39_INTERNAL_fd0a1b4c_4_k_cu_9dc6da43_27864cuda3std3__45__cpo3endE
	.align		8
        /*0010*/ 	.dword	_ZN39_INTERNAL_fd0a1b4c_4_k_cu_9dc6da43_27864cuda3std3__45__cpo6cbeginE
	.align		8
        /*0018*/ 	.dword	_ZN39_INTERNAL_fd0a1b4c_4_k_cu_9dc6da43_27864cuda3std3__45__cpo4cendE
	.align		8
        /*0020*/ 	.dword	_ZN39_INTERNAL_fd0a1b4c_4_k_cu_9dc6da43_27864cuda3std3__441_GLOBAL__N__fd0a1b4c_4_k_cu_9dc6da43_27866ignoreE
	.align		8
        /*0028*/ 	.dword	_ZN39_INTERNAL_fd0a1b4c_4_k_cu_9dc6da43_27864cuda3std3__419piecewise_constructE
	.align		8
        /*0030*/ 	.dword	_ZN39_INTERNAL_fd0a1b4c_4_k_cu_9dc6da43_27864cuda3std3__48in_placeE
	.align		8
        /*0038*/ 	.dword	_ZN39_INTERNAL_fd0a1b4c_4_k_cu_9dc6da43_27864cuda3std6ranges3__45__cpo4swapE
	.align		8
        /*0040*/ 	.dword	_ZN39_INTERNAL_fd0a1b4c_4_k_cu_9dc6da43_27864cuda3std6ranges3__45__cpo9iter_moveE
	.align		8
        /*0048*/ 	.dword	_ZN39_INTERNAL_fd0a1b4c_4_k_cu_9dc6da43_27864cute7productE
	.align		8
        /*0050*/ 	.dword	_ZN39_INTERNAL_fd0a1b4c_4_k_cu_9dc6da43_27864cute1_E


//--------------------- .text._ZN7cutlass13device_kernelINS_4conv6kernel13ConvUniversalINS1_16ConvProblemShapeILNS1_8OperatorE2ELi2EEENS1_10collective14CollectiveConvINS1_46MainloopSm90TmaGmmaWarpSpecializedImplicitGemmILS5_2ELi28ELi2EN4cute5tupleIJNSA_1CILi1EEESD_SD_EEENS1_36KernelImplicitTmaWarpSpecializedSm90ELi1EEENSB_IJNSC_ILi64EEENSB_IJSH_EEENSB_IJNSC_ILi32EEEEEEEEENS_10bfloat16_tESM_NSA_8TiledMMAINSA_8MMA_AtomIJNSA_4SM904GMMA27MMA_64x64x16_F32BF16BF16_SSILNSQ_5MajorE1ELSS_1ELNSQ_7ScaleInE1ELST_1EEEEEENSA_6LayoutISE_NSB_IJNSC_ILi0EEESX_SX_EEEEENSB_IJNSA_10UnderscoreES10_S10_EEEEENS7_6detail26Sm90ImplicitGemmTileTraitsINSA_13SM90_TMA_LOADENSA_14ComposedLayoutINSA_7SwizzleILi3ELi4ELi3EEENSA_18smem_ptr_flag_bitsILi16EEENSW_INSB_IJNSB_IJSH_SD_EEENSB_IJNSC_ILi8EEENSC_ILi4EEEEEENSB_IJSD_NSC_ILi28EEEEEEEEENSB_IJNSB_IJSD_SX_EEENSB_IJSH_NSC_ILi512EEEEEENSB_IJSX_NSC_ILi2048EEEEEEEEEEEEEvEENS14_INSA_20SM90_TMA_LOAD_IM2COLES1P_vEEEENS_8epilogue10collective6detail29Sm90TmaWarpSpecializedAdapterINS1V_15DefaultEpilogueISM_NSB_IJlNSB_IJSD_llEEESX_EEES20_NS1U_6thread17LinearCombinationISM_Li1EffLNS21_9ScaleType4KindE0ELNS_15FloatRoundStyleE2ESM_EENS_4gemm15EpilogueDefaultEEEEEvvEEEEvNT_6ParamsE --------------------------
	.section	.text._ZN7cutlass13device_kernelINS_4conv6kernel13ConvUniversalINS1_16ConvProblemShapeILNS1_8OperatorE2ELi2EEENS1_10collective14CollectiveConvINS1_46MainloopSm90TmaGmmaWarpSpecializedImplicitGemmILS5_2ELi28ELi2EN4cute5tupleIJNSA_1CILi1EEESD_SD_EEENS1_36KernelImplicitTmaWarpSpecializedSm90ELi1EEENSB_IJNSC_ILi64EEENSB_IJSH_EEENSB_IJNSC_ILi32EEEEEEEEENS_10bfloat16_tESM_NSA_8TiledMMAINSA_8MMA_AtomIJNSA_4SM904GMMA27MMA_64x64x16_F32BF16BF16_SSILNSQ_5MajorE1ELSS_1ELNSQ_7ScaleInE1ELST_1EEEEEENSA_6LayoutISE_NSB_IJNSC_ILi0EEESX_SX_EEEEENSB_IJNSA_10UnderscoreES10_S10_EEEEENS7_6detail26Sm90ImplicitGemmTileTraitsINSA_13SM90_TMA_LOADENSA_14ComposedLayoutINSA_7SwizzleILi3ELi4ELi3EEENSA_18smem_ptr_flag_bitsILi16EEENSW_INSB_IJNSB_IJSH_SD_EEENSB_IJNSC_ILi8EEENSC_ILi4EEEEEENSB_IJSD_NSC_ILi28EEEEEEEEENSB_IJNSB_IJSD_SX_EEENSB_IJSH_NSC_ILi512EEEEEENSB_IJSX_NSC_ILi2048EEEEEEEEEEEEEvEENS14_INSA_20SM90_TMA_LOAD_IM2COLES1P_vEEEENS_8epilogue10collective6detail29Sm90TmaWarpSpecializedAdapterINS1V_15DefaultEpilogueISM_NSB_IJlNSB_IJSD_llEEESX_EEES20_NS1U_6thread17LinearCombinationISM_Li1EffLNS21_9ScaleType4KindE0ELNS_15FloatRoundStyleE2ESM_EENS_4gemm15EpilogueDefaultEEEEEvvEEEEvNT_6ParamsE,"ax",@progbits
	.align	128
.text._ZN7cutlass13device_kernelINS_4conv6kernel13ConvUniversalINS1_16ConvProblemShapeILNS1_8OperatorE2ELi2EEENS1_10collective14CollectiveConvINS1_46MainloopSm90TmaGmmaWarpSpecializedImplicitGemmILS5_2ELi28ELi2EN4cute5tupleIJNSA_1CILi1EEESD_SD_EEENS1_36KernelImplicitTmaWarpSpecializedSm90ELi1EEENSB_IJNSC_ILi64EEENSB_IJSH_EEENSB_IJNSC_ILi32EEEEEEEEENS_10bfloat16_tESM_NSA_8TiledMMAINSA_8MMA_AtomIJNSA_4SM904GMMA27MMA_64x64x16_F32BF16BF16_SSILNSQ_5MajorE1ELSS_1ELNSQ_7ScaleInE1ELST_1EEEEEENSA_6LayoutISE_NSB_IJNSC_ILi0EEESX_SX_EEEEENSB_IJNSA_10UnderscoreES10_S10_EEEEENS7_6detail26Sm90ImplicitGemmTileTraitsINSA_13SM90_TMA_LOADENSA_14ComposedLayoutINSA_7SwizzleILi3ELi4ELi3EEENSA_18smem_ptr_flag_bitsILi16EEENSW_INSB_IJNSB_IJSH_SD_EEENSB_IJNSC_ILi8EEENSC_ILi4EEEEEENSB_IJSD_NSC_ILi28EEEEEEEEENSB_IJNSB_IJSD_SX_EEENSB_IJSH_NSC_ILi512EEEEEENSB_IJSX_NSC_ILi2048EEEEEEEEEEEEEvEENS14_INSA_20SM90_TMA_LOAD_IM2COLES1P_vEEEENS_8epilogue10collective6detail29Sm90TmaWarpSpecializedAdapterINS1V_15DefaultEpilogueISM_NSB_IJlNSB_IJSD_llEEESX_EEES20_NS1U_6thread17LinearCombinationISM_Li1EffLNS21_9ScaleType4KindE0ELNS_15FloatRoundStyleE2ESM_EENS_4gemm15EpilogueDefaultEEEEEvvEEEEvNT_6ParamsE:
        .type           _ZN7cutlass13device_kernelINS_4conv6kernel13ConvUniversalINS1_16ConvProblemShapeILNS1_8OperatorE2ELi2EEENS1_10collective14CollectiveConvINS1_46MainloopSm90TmaGmmaWarpSpecializedImplicitGemmILS5_2ELi28ELi2EN4cute5tupleIJNSA_1CILi1EEESD_SD_EEENS1_36KernelImplicitTmaWarpSpecializedSm90ELi1EEENSB_IJNSC_ILi64EEENSB_IJSH_EEENSB_IJNSC_ILi32EEEEEEEEENS_10bfloat16_tESM_NSA_8TiledMMAINSA_8MMA_AtomIJNSA_4SM904GMMA27MMA_64x64x16_F32BF16BF16_SSILNSQ_5MajorE1ELSS_1ELNSQ_7ScaleInE1ELST_1EEEEEENSA_6LayoutISE_NSB_IJNSC_ILi0EEESX_SX_EEEEENSB_IJNSA_10UnderscoreES10_S10_EEEEENS7_6detail26Sm90ImplicitGemmTileTraitsINSA_13SM90_TMA_LOADENSA_14ComposedLayoutINSA_7SwizzleILi3ELi4ELi3EEENSA_18smem_ptr_flag_bitsILi16EEENSW_INSB_IJNSB_IJSH_SD_EEENSB_IJNSC_ILi8EEENSC_ILi4EEEEEENSB_IJSD_NSC_ILi28EEEEEEEEENSB_IJNSB_IJSD_SX_EEENSB_IJSH_NSC_ILi512EEEEEENSB_IJSX_NSC_ILi2048EEEEEEEEEEEEEvEENS14_INSA_20SM90_TMA_LOAD_IM2COLES1P_vEEEENS_8epilogue10collective6detail29Sm90TmaWarpSpecializedAdapterINS1V_15DefaultEpilogueISM_NSB_IJlNSB_IJSD_llEEESX_EEES20_NS1U_6thread17LinearCombinationISM_Li1EffLNS21_9ScaleType4KindE0ELNS_15FloatRoundStyleE2ESM_EENS_4gemm15EpilogueDefaultEEEEEvvEEEEvNT_6ParamsE,@function
        .size           _ZN7cutlass13device_kernelINS_4conv6kernel13ConvUniversalINS1_16ConvProblemShapeILNS1_8OperatorE2ELi2EEENS1_10collective14CollectiveConvINS1_46MainloopSm90TmaGmmaWarpSpecializedImplicitGemmILS5_2ELi28ELi2EN4cute5tupleIJNSA_1CILi1EEESD_SD_EEENS1_36KernelImplicitTmaWarpSpecializedSm90ELi1EEENSB_IJNSC_ILi64EEENSB_IJSH_EEENSB_IJNSC_ILi32EEEEEEEEENS_10bfloat16_tESM_NSA_8TiledMMAINSA_8MMA_AtomIJNSA_4SM904GMMA27MMA_64x64x16_F32BF16BF16_SSILNSQ_5MajorE1ELSS_1ELNSQ_7ScaleInE1ELST_1EEEEEENSA_6LayoutISE_NSB_IJNSC_ILi0EEESX_SX_EEEEENSB_IJNSA_10UnderscoreES10_S10_EEEEENS7_6detail26Sm90ImplicitGemmTileTraitsINSA_13SM90_TMA_LOADENSA_14ComposedLayoutINSA_7SwizzleILi3ELi4ELi3EEENSA_18smem_ptr_flag_bitsILi16EEENSW_INSB_IJNSB_IJSH_SD_EEENSB_IJNSC_ILi8EEENSC_ILi4EEEEEENSB_IJSD_NSC_ILi28EEEEEEEEENSB_IJNSB_IJSD_SX_EEENSB_IJSH_NSC_ILi512EEEEEENSB_IJSX_NSC_ILi2048EEEEEEEEEEEEEvEENS14_INSA_20SM90_TMA_LOAD_IM2COLES1P_vEEEENS_8epilogue10collective6detail29Sm90TmaWarpSpecializedAdapterINS1V_15DefaultEpilogueISM_NSB_IJlNSB_IJSD_llEEESX_EEES20_NS1U_6thread17LinearCombinationISM_Li1EffLNS21_9ScaleType4KindE0ELNS_15FloatRoundStyleE2ESM_EENS_4gemm15EpilogueDefaultEEEEEvvEEEEvNT_6ParamsE,(.L_x_118 - _ZN7cutlass13device_kernelINS_4conv6kernel13ConvUniversalINS1_16ConvProblemShapeILNS1_8OperatorE2ELi2EEENS1_10collective14CollectiveConvINS1_46MainloopSm90TmaGmmaWarpSpecializedImplicitGemmILS5_2ELi28ELi2EN4cute5tupleIJNSA_1CILi1EEESD_SD_EEENS1_36KernelImplicitTmaWarpSpecializedSm90ELi1EEENSB_IJNSC_ILi64EEENSB_IJSH_EEENSB_IJNSC_ILi32EEEEEEEEENS_10bfloat16_tESM_NSA_8TiledMMAINSA_8MMA_AtomIJNSA_4SM904GMMA27MMA_64x64x16_F32BF16BF16_SSILNSQ_5MajorE1ELSS_1ELNSQ_7ScaleInE1ELST_1EEEEEENSA_6LayoutISE_NSB_IJNSC_ILi0EEESX_SX_EEEEENSB_IJNSA_10UnderscoreES10_S10_EEEEENS7_6detail26Sm90ImplicitGemmTileTraitsINSA_13SM90_TMA_LOADENSA_14ComposedLayoutINSA_7SwizzleILi3ELi4ELi3EEENSA_18smem_ptr_flag_bitsILi16EEENSW_INSB_IJNSB_IJSH_SD_EEENSB_IJNSC_ILi8EEENSC_ILi4EEEEEENSB_IJSD_NSC_ILi28EEEEEEEEENSB_IJNSB_IJSD_SX_EEENSB_IJSH_NSC_ILi512EEEEEENSB_IJSX_NSC_ILi2048EEEEEEEEEEEEEvEENS14_INSA_20SM90_TMA_LOAD_IM2COLES1P_vEEEENS_8epilogue10collective6detail29Sm90TmaWarpSpecializedAdapterINS1V_15DefaultEpilogueISM_NSB_IJlNSB_IJSD_llEEESX_EEES20_NS1U_6thread17LinearCombinationISM_Li1EffLNS21_9ScaleType4KindE0ELNS_15FloatRoundStyleE2ESM_EENS_4gemm15EpilogueDefaultEEEEEvvEEEEvNT_6ParamsE)
        .other          _ZN7cutlass13device_kernelINS_4conv6kernel13ConvUniversalINS1_16ConvProblemShapeILNS1_8OperatorE2ELi2EEENS1_10collective14CollectiveConvINS1_46MainloopSm90TmaGmmaWarpSpecializedImplicitGemmILS5_2ELi28ELi2EN4cute5tupleIJNSA_1CILi1EEESD_SD_EEENS1_36KernelImplicitTmaWarpSpecializedSm90ELi1EEENSB_IJNSC_ILi64EEENSB_IJSH_EEENSB_IJNSC_ILi32EEEEEEEEENS_10bfloat16_tESM_NSA_8TiledMMAINSA_8MMA_AtomIJNSA_4SM904GMMA27MMA_64x64x16_F32BF16BF16_SSILNSQ_5MajorE1ELSS_1ELNSQ_7ScaleInE1ELST_1EEEEEENSA_6LayoutISE_NSB_IJNSC_ILi0EEESX_SX_EEEEENSB_IJNSA_10UnderscoreES10_S10_EEEEENS7_6detail26Sm90ImplicitGemmTileTraitsINSA_13SM90_TMA_LOADENSA_14ComposedLayoutINSA_7SwizzleILi3ELi4ELi3EEENSA_18smem_ptr_flag_bitsILi16EEENSW_INSB_IJNSB_IJSH_SD_EEENSB_IJNSC_ILi8EEENSC_ILi4EEEEEENSB_IJSD_NSC_ILi28EEEEEEEEENSB_IJNSB_IJSD_SX_EEENSB_IJSH_NSC_ILi512EEEEEENSB_IJSX_NSC_ILi2048EEEEEEEEEEEEEvEENS14_INSA_20SM90_TMA_LOAD_IM2COLES1P_vEEEENS_8epilogue10collective6detail29Sm90TmaWarpSpecializedAdapterINS1V_15DefaultEpilogueISM_NSB_IJlNSB_IJSD_llEEESX_EEES20_NS1U_6thread17LinearCombinationISM_Li1EffLNS21_9ScaleType4KindE0ELNS_15FloatRoundStyleE2ESM_EENS_4gemm15EpilogueDefaultEEEEEvvEEEEvNT_6ParamsE,@"STO_CUDA_ENTRY STV_DEFAULT"
_ZN7cutlass13device_kernelINS_4conv6kernel13ConvUniversalINS1_16ConvProblemShapeILNS1_8OperatorE2ELi2EEENS1_10collective14CollectiveConvINS1_46MainloopSm90TmaGmmaWarpSpecializedImplicitGemmILS5_2ELi28ELi2EN4cute5tupleIJNSA_1CILi1EEESD_SD_EEENS1_36KernelImplicitTmaWarpSpecializedSm90ELi1EEENSB_IJNSC_ILi64EEENSB_IJSH_EEENSB_IJNSC_ILi32EEEEEEEEENS_10bfloat16_tESM_NSA_8TiledMMAINSA_8MMA_AtomIJNSA_4SM904GMMA27MMA_64x64x16_F32BF16BF16_SSILNSQ_5MajorE1ELSS_1ELNSQ_7ScaleInE1ELST_1EEEEEENSA_6LayoutISE_NSB_IJNSC_ILi0EEESX_SX_EEEEENSB_IJNSA_10UnderscoreES10_S10_EEEEENS7_6detail26Sm90ImplicitGemmTileTraitsINSA_13SM90_TMA_LOADENSA_14ComposedLayoutINSA_7SwizzleILi3ELi4ELi3EEENSA_18smem_ptr_flag_bitsILi16EEENSW_INSB_IJNSB_IJSH_SD_EEENSB_IJNSC_ILi8EEENSC_ILi4EEEEEENSB_IJSD_NSC_ILi28EEEEEEEEENSB_IJNSB_IJSD_SX_EEENSB_IJSH_NSC_ILi512EEEEEENSB_IJSX_NSC_ILi2048EEEEEEEEEEEEEvEENS14_INSA_20SM90_TMA_LOAD_IM2COLES1P_vEEEENS_8epilogue10collective6detail29Sm90TmaWarpSpecializedAdapterINS1V_15DefaultEpilogueISM_NSB_IJlNSB_IJSD_llEEESX_EEES20_NS1U_6thread17LinearCombinationISM_Li1EffLNS21_9ScaleType4KindE0ELNS_15FloatRoundStyleE2ESM_EENS_4gemm15EpilogueDefaultEEEEEvvEEEEvNT_6ParamsE:
[----:B------:R-:W-:Y:S01]  /*0000*/  LDC R1, c[0x0][0x28] ;  /* 0x00000a00ff017b82 */ /* 0x000fe20000000800 */
[----:B------:R-:W0:Y:S01]  /*0010*/  S2R R5, SR_TID.X ;  /* 0x0000000000057919 */ /* 0x000e220000002100 */
[----:B------:R-:W-:Y:S01]  /*0020*/  ELECT P0, URZ, PT ;  /* 0x00000000003f782f */ /* 0x000fe20003800000 */
[----:B------:R-:W-:Y:S01]  /*0030*/  BSSY B0, `(.L_x_0) ;  /* 0x000000f000007945 */ /* 0x000fe20003800000 */
[--C-:B0-----:R-:W-:Y:S02]  /*0040*/  SHF.R.U32.HI R0, RZ, 0x5, R5.reuse ;  /* 0x00000005ff007819 */ /* 0x101fe40000011605 */
[----:B------:R-:W-:-:S03]  /*0050*/  SHF.R.U32.HI R8, RZ, 0x7, R5 ;  /* 0x00000007ff087819 */ /* 0x000fc60000011605 */
[----:B------:R-:W0:Y:S04]  /*0060*/  SHFL.IDX PT, R9, R0, RZ, 0x1f ;  /* 0x00001fff00097589 */ /* 0x000e2800000e0000 */
[----:B------:R-:W1:Y:S01]  /*0070*/  SHFL.IDX PT, R8, R8, RZ, 0x1f ;  /* 0x00001fff08087589 */ /* 0x000e6200000e0000 */
[----:B0-----:R-:W-:-:S13]  /*0080*/  ISETP.NE.OR P0, PT, R9, RZ, !P0 ;  /* 0x000000ff0900720c */ /* 0x001fda0004705670 */
[----:B-1----:R-:W-:Y:S05]  /*0090*/  @P0 BRA `(.L_x_1) ;  /* 0x0000000000200947 */ /* 0x002fea0003800000 */
[----:B------:R-:W-:Y:S02]  /*00a0*/  ULDC.64 UR4, c[0x0][0x198] ;  /* 0x0000660000047ab9 */ /* 0x000fe40000000a00 */
[----:B------:R-:W-:Y:S02]  /*00b0*/  UIADD3 UR6, UP0, UR4, 0xf0, URZ ;  /* 0x000000f004067890 */ /* 0x000fe4000ff1e03f */
[----:B------:R-:W-:Y:S02]  /*00c0*/  UIADD3 UR4, UP1, UR4, 0x1f0, URZ ;  /* 0x000001f004047890 */ /* 0x000fe4000ff3e03f */
[----:B------:R-:W-:Y:S02]  /*00d0*/  UIADD3.X UR7, URZ, UR5, URZ, UP0, !UPT ;  /* 0x000000053f077290 */ /* 0x000fe400087fe43f */
[----:B------:R-:W-:-:S07]  /*00e0*/  UIADD3.X UR5, URZ, UR5, URZ, UP1, !UPT ;  /* 0x000000053f057290 */ /* 0x000fce0008ffe43f */
[----:B------:R0:W-:Y:S02]  /*00f0*/  UTMACCTL.PF [UR6] ;  /* 0x00000000060079b9 */ /* 0x0001e40008040000 */
[----:B------:R0:W-:Y:S02]  /*0100*/  UTMACCTL.PF [UR4] ;  /* 0x00000000040079b9 */ /* 0x0001e40008040000 */
[----:B0-----:R-:W-:Y:S01]  /*0110*/  NOP ;  /* 0x0000000000007918 */ /* 0x001fe20000000000 */
.L_x_1:
[----:B------:R-:W-:Y:S05]  /*0120*/  BSYNC B0 ;  /* 0x0000000000007941 */ /* 0x000fea0003800000 */
.L_x_0:
[----:B------:R-:W0:Y:S01]  /*0130*/  SHFL.IDX PT, R0, R0, RZ, 0x1f ;  /* 0x00001fff00007589 */ /* 0x000e2200000e0000 */
[----:B------:R-:W-:-:S04]  /*0140*/  SHF.R.S32.HI R2, RZ, 0x1f, R9 ;  /* 0x0000001fff027819 */ /* 0x000fc80000011409 */
[----:B------:R-:W-:Y:S02]  /*0150*/  LEA.HI R2, R2, R9, RZ, 0x2 ;  /* 0x0000000902027211 */ /* 0x000fe400078f10ff */
[----:B0-----:R-:W-:-:S13]  /*0160*/  ISETP.NE.AND P0, PT, R0, RZ, PT ;  /* 0x000000ff0000720c */ /* 0x001fda0003f05270 */
[----:B------:R-:W-:Y:S05]  /*0170*/  @P0 BRA `(.L_x_2) ;  /* 0x0000000400240947 */ /* 0x000fea0003800000 */
[----:B------:R-:W-:Y:S01]  /*0180*/  ELECT P0, URZ, PT ;  /* 0x00000000003f782f */ /* 0x000fe20003800000 */
[----:B------:R-:W-:-:S12]  /*0190*/  BSSY B0, `(.L_x_2) ;  /* 0x0000047000007945 */ /* 0x000fd80003800000 */
[----:B------:R-:W-:Y:S05]  /*01a0*/  @!P0 BRA `(.L_x_3) ;  /* 0x0000000400148947 */ /* 0x000fea0003800000 */
[----:B------:R-:W0:Y:S01]  /*01b0*/  S2UR UR8, SR_CgaCtaId ;  /* 0x00000000000879c3 */ /* 0x000e220000008800 */
[----:B------:R-:W-:Y:S01]  /*01c0*/  UMOV UR4, 0x400 ;  /* 0x0000040000047882 */ /* 0x000fe20000000000 */
[----:B------:R-:W-:Y:S01]  /*01d0*/  UMOV UR5, 0x1 ;  /* 0x0000000100057882 */ /* 0x000fe20000000000 */
[----:B------:R-:W-:Y:S02]  /*01e0*/  UMOV UR6, 0x80 ;  /* 0x0000008000067882 */ /* 0x000fe40000000000 */
[----:B------:R-:W-:-:S04]  /*01f0*/  UIADD3 UR6, -UR6, 0x100000, URZ ;  /* 0x0010000006067890 */ /* 0x000fc8000fffe13f */
[----:B------:R-:W-:Y:S02]  /*0200*/  USHF.L.U32 UR7, UR6, 0xb, URZ ;  /* 0x0000000b06077899 */ /* 0x000fe4000800063f */
[----:B------:R-:W-:Y:S02]  /*0210*/  USHF.L.U32 UR6, UR6, 0x1, URZ ;  /* 0x0000000106067899 */ /* 0x000fe4000800063f */
[----:B0-----:R-:W-:Y:S02]  /*0220*/  ULEA UR8, UR8, UR4, 0x18 ;  /* 0x0000000408087291 */ /* 0x001fe4000f8ec03f */
[----:B------:R-:W-:-:S04]  /*0230*/  UIADD3 UR4, -UR5, 0x100000, URZ ;  /* 0x0010000005047890 */ /* 0x000fc8000fffe13f */
[----:B------:R-:W-:Y:S02]  /*0240*/  USHF.L.U32 UR5, UR4, 0xb, URZ ;  /* 0x0000000b04057899 */ /* 0x000fe4000800063f */
[----:B------:R-:W-:Y:S01]  /*0250*/  USHF.L.U32 UR4, UR4, 0x1, URZ ;  /* 0x0000000104047899 */ /* 0x000fe2000800063f */
[----:B------:R-:W0:Y:S11]  /*0260*/  FENCE.VIEW.ASYNC.S ;  /* 0x00000000000073c6 */ /* 0x000e360000000000 */
[----:B0-----:R0:W1:Y:S01]  /*0270*/  SYNCS.EXCH.64 URZ, [UR8+0x38000], UR4 ;  /* 0x03800004083f75b2 */ /* 0x0010620008000100 */
[----:B------:R0:W2:Y:S01]  /*0280*/  SYNCS.EXCH.64 URZ, [UR8+0x380e0], UR6 ;  /* 0x0380e006083f75b2 */ /* 0x0000a20008000100 */
[----:B------:R0:W3:Y:S01]  /*0290*/  SYNCS.EXCH.64 URZ, [UR8+0x38008], UR4 ;  /* 0x03800804083f75b2 */ /* 0x0000e20008000100 */
[----:B------:R0:W4:Y:S01]  /*02a0*/  SYNCS.EXCH.64 URZ, [UR8+0x380e8], UR6 ;  /* 0x0380e806083f75b2 */ /* 0x0001220008000100 */
[----:B------:R0:W0:Y:S01]  /*02b0*/  SYNCS.EXCH.64 URZ, [UR8+0x38010], UR4 ;  /* 0x03801004083f75b2 */ /* 0x0000220008000100 */
        /* <DEDUP_REMOVED lines=51> */
[----:B-1234-:R-:W-:Y:S01]  /*05f0*/  NOP ;  /* 0x0000000000007918 */ /* 0x01efe20000000000 */
.L_x_3:
[----:B0-----:R-:W-:Y:S05]  /*0600*/  BSYNC B0 ;  /* 0x0000000000007941 */ /* 0x001fea0003800000 */
.L_x_2:
[----:B------:R-:W-:Y:S01]  /*0610*/  ULDC.64 UR4, c[0x0][0x598] ;  /* 0x0001660000047ab9 */ /* 0x000fe20000000a00 */
[----:B------:R-:W-:Y:S01]  /*0620*/  LOP3.LUT R2, R2, 0xfffffffc, RZ, 0xc0, !PT ;  /* 0xfffffffc02027812 */ /* 0x000fe200078ec0ff */
[----:B------:R-:W-:Y:S01]  /*0630*/  NOP ;  /* 0x0000000000007918 */ /* 0x000fe20000000000 */
[----:B------:R-:W-:Y:S01]  /*0640*/  ISETP.NE.U32.AND P0, PT, RZ, UR4, PT ;  /* 0x00000004ff007c0c */ /* 0x000fe2000bf05070 */
[----:B------:R-:W-:Y:S01]  /*0650*/  NOP ;  /* 0x0000000000007918 */ /* 0x000fe20000000000 */
[----:B------:R-:W-:Y:S01]  /*0660*/  BAR.SYNC.DEFER_BLOCKING 0x0 ;  /* 0x0000000000007b1d */ /* 0x000fe20000010000 */
[----:B------:R-:W-:Y:S01]  /*0670*/  IMAD.IADD R9, R9, 0x1, -R2 ;  /* 0x0000000109097824 */ /* 0x000fe200078e0a02 */
[----:B------:R-:W-:Y:S02]  /*0680*/  ISETP.NE.AND.EX P0, PT, RZ, UR5, PT, P0 ;  /* 0x00000005ff007c0c */ /* 0x000fe4000bf05300 */
[C---:B------:R-:W-:Y:S02]  /*0690*/  ISETP.NE.AND P2, PT, R8.reuse, 0x1, PT ;  /* 0x000000010800780c */ /* 0x040fe40003f45270 */
[----:B------:R-:W-:Y:S01]  /*06a0*/  LOP3.LUT P1, RZ, R8, R9, RZ, 0xfc, !PT ;  /* 0x0000000908ff7212 */ /* 0x000fe2000782fcff */
[----:B------:R-:W-:-:S03]  /*06b0*/  ULDC.64 UR12, c[0x0][0x208] ;  /* 0x00008200000c7ab9 */ /* 0x000fc60000000a00 */
[----:B------:R-:W-:-:S04]  /*06c0*/  SEL R3, RZ, 0x1, P1 ;  /* 0x00000001ff037807 */ /* 0x000fc80000800000 */
[----:B------:R-:W-:Y:S01]  /*06d0*/  SEL R3, R3, 0x2, P2 ;  /* 0x0000000203037807 */ /* 0x000fe20001000000 */
[----:B------:R-:W-:Y:S06]  /*06e0*/  @!P0 BRA `(.L_x_4) ;  /* 0x00000000001c8947 */ /* 0x000fec0003800000 */
[----:B------:R-:W0:Y:S02]  /*06f0*/  LDC.64 R6, c[0x0][0x598] ;  /* 0x00016600ff067b82 */ /* 0x000e240000000a00 */
[----:B0-----:R-:W2:Y:S02]  /*0700*/  LDG.E.64 R6, desc[UR12][R6.64] ;  /* 0x0000000c06067981 */ /* 0x001ea4000c1e1b00 */
[----:B--2---:R-:W-:-:S04]  /*0710*/  ISETP.NE.U32.AND P0, PT, R6, RZ, PT ;  /* 0x000000ff0600720c */ /* 0x004fc80003f05070 */
[----:B------:R-:W-:-:S13]  /*0720*/  ISETP.NE.AND.EX P0, PT, R7, RZ, PT, P0 ;  /* 0x000000ff0700720c */ /* 0x000fda0003f05300 */
[----:B------:R-:W-:Y:S05]  /*0730*/  @!P0 BRA `(.L_x_4) ;  /* 0x0000000000088947 */ /* 0x000fea0003800000 */
[----:B------:R2:W5:Y:S01]  /*0740*/  LD.E R0, desc[UR12][R6.64] ;  /* 0x0000000c06007980 */ /* 0x000562000c101900 */
[----:B------:R-:W-:Y:S05]  /*0750*/  BRA `(.L_x_5) ;  /* 0x0000000000207947 */ /* 0x000fea0003800000 */
.L_x_4:
[----:B------:R-:W-:Y:S02]  /*0760*/  ULDC.64 UR4, c[0x0][0x588] ;  /* 0x0001620000047ab9 */ /* 0x000fe40000000a00 */
[----:B------:R-:W-:-:S04]  /*0770*/  ISETP.NE.U32.AND P0, PT, RZ, UR4, PT ;  /* 0x00000004ff007c0c */ /* 0x000fc8000bf05070 */
[----:B------:R-:W-:-:S13]  /*0780*/  ISETP.NE.AND.EX P0, PT, RZ, UR5, PT, P0 ;  /* 0x00000005ff007c0c */ /* 0x000fda000bf05300 */
[----:B------:R-:W-:Y:S05]  /*0790*/  @!P0 BRA `(.L_x_6) ;  /* 0x00000000000c8947 */ /* 0x000fea0003800000 */
[----:B------:R-:W0:Y:S02]  /*07a0*/  LDC.64 R6, c[0x0][0x588] ;  /* 0x00016200ff067b82 */ /* 0x000e240000000a00 */
[----:B0-----:R0:W5:Y:S01]  /*07b0*/  LDG.E R0, desc[UR12][R6.64] ;  /* 0x0000000c06007981 */ /* 0x001162000c1e1900 */
[----:B------:R-:W-:Y:S05]  /*07c0*/  BRA `(.L_x_5) ;  /* 0x0000000000047947 */ /* 0x000fea0003800000 */
.L_x_6:
[----:B------:R-:W1:Y:S02]  /*07d0*/  LDC R0, c[0x0][0x580] ;  /* 0x00016000ff007b82 */ /* 0x000e640000000800 */
.L_x_5:
[----:B------:R-:W-:Y:S02]  /*07e0*/  ULDC.64 UR4, c[0x0][0x5a0] ;  /* 0x0001680000047ab9 */ /* 0x000fe40000000a00 */
[----:B------:R-:W-:-:S04]  /*07f0*/  ISETP.NE.U32.AND P0, PT, RZ, UR4, PT ;  /* 0x00000004ff007c0c */ /* 0x000fc8000bf05070 */
[----:B------:R-:W-:-:S13]  /*0800*/  ISETP.NE.AND.EX P0, PT, RZ, UR5, PT, P0 ;  /* 0x00000005ff007c0c */ /* 0x000fda000bf05300 */
[----:B------:R-:W-:Y:S05]  /*0810*/  @!P0 BRA `(.L_x_7) ;  /* 0x00000000001c8947 */ /* 0x000fea0003800000 */
[----:B0-2---:R-:W0:Y:S02]  /*0820*/  LDC.64 R6, c[0x0][0x5a0] ;  /* 0x00016800ff067b82 */ /* 0x005e240000000a00 */
[----:B0-----:R-:W2:Y:S02]  /*0830*/  LDG.E.64 R6, desc[UR12][R6.64] ;  /* 0x0000000c06067981 */ /* 0x001ea4000c1e1b00 */
[----:B--2---:R-:W-:-:S04]  /*0840*/  ISETP.NE.U32.AND P0, PT, R6, RZ, PT ;  /* 0x000000ff0600720c */ /* 0x004fc80003f05070 */
[----:B------:R-:W-:-:S13]  /*0850*/  ISETP.NE.AND.EX P0, PT, R7, RZ, PT, P0 ;  /* 0x000000ff0700720c */ /* 0x000fda0003f05300 */
[----:B------:R-:W-:Y:S05]  /*0860*/  @!P0 BRA `(.L_x_7) ;  /* 0x0000000000088947 */ /* 0x000fea0003800000 */
[----:B------:R0:W5:Y:S01]  /*0870*/  LD.E R2, desc[UR12][R6.64] ;  /* 0x0000000c06027980 */ /* 0x000162000c101900 */
[----:B------:R-:W-:Y:S05]  /*0880*/  BRA `(.L_x_8) ;  /* 0x0000000000207947 */ /* 0x000fea0003800000 */
.L_x_7:
[----:B------:R-:W-:Y:S02]  /*0890*/  ULDC.64 UR4, c[0x0][0x590] ;  /* 0x0001640000047ab9 */ /* 0x000fe40000000a00 */
[----:B------:R-:W-:-:S04]  /*08a0*/  ISETP.NE.U32.AND P0, PT, RZ, UR4, PT ;  /* 0x00000004ff007c0c */ /* 0x000fc8000bf05070 */
[----:B------:R-:W-:-:S13]  /*08b0*/  ISETP.NE.AND.EX P0, PT, RZ, UR5, PT, P0 ;  /* 0x00000005ff007c0c */ /* 0x000fda000bf05300 */
[----:B------:R-:W-:Y:S05]  /*08c0*/  @!P0 BRA `(.L_x_9) ;  /* 0x00000000000c8947 */ /* 0x000fea0003800000 */
[----:B0-2---:R-:W0:Y:S02]  /*08d0*/  LDC.64 R6, c[0x0][0x590] ;  /* 0x00016400ff067b82 */ /* 0x005e240000000a00 */
[----:B0-----:R4:W5:Y:S01]  /*08e0*/  LDG.E R2, desc[UR12][R6.64] ;  /* 0x0000000c06027981 */ /* 0x001962000c1e1900 */
[----:B------:R-:W-:Y:S05]  /*08f0*/  BRA `(.L_x_8) ;  /* 0x0000000000047947 */ /* 0x000fea0003800000 */
.L_x_9:
[----:B------:R-:W3:Y:S02]  /*0900*/  LDC R2, c[0x0][0x584] ;  /* 0x00016100ff027b82 */ /* 0x000ee40000000800 */
.L_x_8:
[----:B------:R-:W1:Y:S01]  /*0910*/  LDC R4, c[0x0][0x4c0] ;  /* 0x00013000ff047b82 */ /* 0x000e620000000800 */
[----:B------:R-:W0:Y:S07]  /*0920*/  S2R R13, SR_CTAID.Y ;  /* 0x00000000000d7919 */ /* 0x000e2e0000002600 */
[----:B------:R-:W3:Y:S01]  /*0930*/  LDC R23, c[0x0][0x4c4] ;  /* 0x00013100ff177b82 */ /* 0x000ee20000000800 */
[----:B-1----:R-:W-:-:S05]  /*0940*/  VIADD R4, R4, 0x3f ;  /* 0x0000003f04047836 */ /* 0x002fca0000000000 */
[----:B0-2-4-:R-:W-:Y:S02]  /*0950*/  SHF.R.S32.HI R7, RZ, 0x1f, R4 ;  /* 0x0000001fff077819 */ /* 0x015fe40000011404 */
[----:B---3--:R-:W-:Y:S02]  /*0960*/  IABS R19, R23 ;  /* 0x0000001700137213 */ /* 0x008fe40000000000 */
[----:B------:R-:W-:Y:S02]  /*0970*/  LEA.HI R7, R7, R4, RZ, 0x6 ;  /* 0x0000000407077211 */ /* 0x000fe400078f30ff */
[----:B------:R-:W-:Y:S02]  /*0980*/  IABS R14, R13 ;  /* 0x0000000d000e7213 */ /* 0x000fe40000000000 */
[----:B------:R-:W-:-:S04]  /*0990*/  SHF.R.S32.HI R10, RZ, 0x6, R7 ;  /* 0x00000006ff0a7819 */ /* 0x000fc80000011407 */
[----:B------:R-:W-:-:S04]  /*09a0*/  IABS R15, R10 ;  /* 0x0000000a000f7213 */ /* 0x000fc80000000000 */
[----:B------:R-:W0:Y:S08]  /*09b0*/  I2F.RP R4, R15 ;  /* 0x0000000f00047306 */ /* 0x000e300000209400 */
[----:B0-----:R-:W0:Y:S02]  /*09c0*/  MUFU.RCP R4, R4 ;  /* 0x0000000400047308 */ /* 0x001e240000001000 */
[----:B0-----:R-:W-:Y:S01]  /*09d0*/  VIADD R6, R4, 0xffffffe ;  /* 0x0ffffffe04067836 */ /* 0x001fe20000000000 */
[----:B------:R-:W-:-:S05]  /*09e0*/  IABS R4, R10 ;  /* 0x0000000a00047213 */ /* 0x000fca0000000000 */
[----:B------:R0:W1:Y:S01]  /*09f0*/  F2I.FTZ.U32.TRUNC.NTZ R7, R6 ;  /* 0x0000000600077305 */ /* 0x000062000021f000 */
[----:B------:R-:W-:Y:S02]  /*0a00*/  IMAD.MOV R17, RZ, RZ, -R4 ;  /* 0x000000ffff117224 */ /* 0x000fe400078e0a04 */
[----:B0-----:R-:W-:Y:S02]  /*0a10*/  IMAD.MOV.U32 R6, RZ, RZ, RZ ;  /* 0x000000ffff067224 */ /* 0x001fe400078e00ff */
[----:B-1----:R-:W-:-:S04]  /*0a20*/  IMAD.MOV R12, RZ, RZ, -R7 ;  /* 0x000000ffff0c7224 */ /* 0x002fc800078e0a07 */
[----:B------:R-:W-:-:S04]  /*0a30*/  IMAD R11, R12, R15, RZ ;  /* 0x0000000f0c0b7224 */ /* 0x000fc800078e02ff */
[----:B------:R-:W-:Y:S02]  /*0a40*/  IMAD.HI.U32 R7, R7, R11, R6 ;  /* 0x0000000b07077227 */ /* 0x000fe400078e0006 */
[----:B------:R-:W0:Y:S02]  /*0a50*/  I2F.RP R11, R19 ;  /* 0x00000013000b7306 */ /* 0x000e240000209400 */
[----:B------:R-:W-:-:S04]  /*0a60*/  IMAD.MOV.U32 R6, RZ, RZ, R14 ;  /* 0x000000ffff067224 */ /* 0x000fc800078e000e */
[----:B------:R-:W-:-:S04]  /*0a70*/  IMAD.HI.U32 R4, R7, R6, RZ ;  /* 0x0000000607047227 */ /* 0x000fc800078e00ff */
[----:B------:R-:W-:-:S05]  /*0a80*/  IMAD R6, R4, R17, R6 ;  /* 0x0000001104067224 */ /* 0x000fca00078e0206 */
[----:B------:R-:W-:Y:S01]  /*0a90*/  ISETP.GT.U32.AND P1, PT, R15, R6, PT ;  /* 0x000000060f00720c */ /* 0x000fe20003f24070 */
[----:B0-----:R-:W0:-:S12]  /*0aa0*/  MUFU.RCP R11, R11 ;  /* 0x0000000b000b7308 */ /* 0x001e180000001000 */
[----:B------:R-:W-:Y:S02]  /*0ab0*/  @!P1 IMAD.IADD R6, R6, 0x1, -R15 ;  /* 0x0000000106069824 */ /* 0x000fe400078e0a0f */
[----:B------:R-:W-:Y:S01]  /*0ac0*/  @!P1 VIADD R4, R4, 0x1 ;  /* 0x0000000104049836 */ /* 0x000fe20000000000 */
[----:B------:R-:W-:Y:S01]  /*0ad0*/  ISETP.NE.AND P1, PT, R10, RZ, PT ;  /* 0x000000ff0a00720c */ /* 0x000fe20003f25270 */
[----:B0-----:R-:W-:Y:S01]  /*0ae0*/  VIADD R7, R11, 0xffffffe ;  /* 0x0ffffffe0b077836 */ /* 0x001fe20000000000 */
[----:B------:R-:W-:Y:S02]  /*0af0*/  ISETP.GE.U32.AND P0, PT, R6, R15, PT ;  /* 0x0000000f0600720c */ /* 0x000fe40003f06070 */
[----:B------:R-:W-:Y:S01]  /*0b00*/  LOP3.LUT R6, R13, R10, RZ, 0x3c, !PT ;  /* 0x0000000a0d067212 */ /* 0x000fe200078e3cff */
[----:B------:R-:W0:Y:S02]  /*0b10*/  LDC R15, c[0x0][0x290] ;  /* 0x0000a400ff0f7b82 */ /* 0x000e240000000800 */
[----:B------:R-:W1:Y:S01]  /*0b20*/  F2I.FTZ.U32.TRUNC.NTZ R7, R7 ;  /* 0x0000000700077305 */ /* 0x000e62000021f000 */
[----:B------:R-:W-:Y:S01]  /*0b30*/  ISETP.GE.AND P2, PT, R6, RZ, PT ;  /* 0x000000ff0600720c */ /* 0x000fe20003f46270 */
[----:B------:R-:W-:-:S06]  /*0b40*/  IMAD.MOV.U32 R6, RZ, RZ, RZ ;  /* 0x000000ffff067224 */ /* 0x000fcc00078e00ff */
[----:B------:R-:W-:-:S04]  /*0b50*/  @P0 VIADD R4, R4, 0x1 ;  /* 0x0000000104040836 */ /* 0x000fc80000000000 */
[----:B------:R-:W-:Y:S02]  /*0b60*/  IMAD.MOV.U32 R14, RZ, RZ, R4 ;  /* 0x000000ffff0e7224 */ /* 0x000fe400078e0004 */
[----:B-1----:R-:W-:Y:S02]  /*0b70*/  IMAD.MOV R4, RZ, RZ, -R7 ;  /* 0x000000ffff047224 */ /* 0x002fe400078e0a07 */
[----:B------:R-:W-:Y:S01]  /*0b80*/  @!P2 IMAD.MOV R14, RZ, RZ, -R14 ;  /* 0x000000ffff0ea224 */ /* 0x000fe200078e0a0e */
[----:B------:R-:W-:Y:S01]  /*0b90*/  @!P1 LOP3.LUT R14, RZ, R10, RZ, 0x33, !PT ;  /* 0x0000000aff0e9212 */ /* 0x000fe200078e33ff */
[----:B------:R-:W-:-:S03]  /*0ba0*/  IMAD R11, R4, R19, RZ ;  /* 0x00000013040b7224 */ /* 0x000fc600078e02ff */
[----:B------:R-:W-:Y:S01]  /*0bb0*/  IABS R4, R14 ;  /* 0x0000000e00047213 */ /* 0x000fe20000000000 */
[----:B------:R-:W-:-:S04]  /*0bc0*/  IMAD.HI.U32 R6, R7, R11, R6 ;  /* 0x0000000b07067227 */ /* 0x000fc800078e0006 */
[----:B------:R-:W-:Y:S02]  /*0bd0*/  IMAD.MOV.U32 R7, RZ, RZ, R4 ;  /* 0x000000ffff077224 */ /* 0x000fe400078e0004 */
[----:B------:R-:W-:Y:S02]  /*0be0*/  IMAD.MOV R11, RZ, RZ, -R14 ;  /* 0x000000ffff0b7224 */ /* 0x000fe400078e0a0e */
[----:B------:R-:W-:-:S04]  /*0bf0*/  IMAD.HI.U32 R4, R6, R7, RZ ;  /* 0x0000000706047227 */ /* 0x000fc800078e00ff */
[----:B------:R-:W-:-:S04]  /*0c00*/  IMAD.MOV R6, RZ, RZ, -R4 ;  /* 0x000000ffff067224 */ /* 0x000fc800078e0a04 */
[----:B------:R-:W-:-:S05]  /*0c10*/  IMAD R6, R19, R6, R7 ;  /* 0x0000000613067224 */ /* 0x000fca00078e0207 */
[----:B------:R-:W-:-:S13]  /*0c20*/  ISETP.GT.U32.AND P1, PT, R19, R6, PT ;  /* 0x000000061300720c */ /* 0x000fda0003f24070 */
[----:B------:R-:W-:Y:S02]  /*0c30*/  @!P1 IMAD.IADD R6, R6, 0x1, -R19 ;  /* 0x0000000106069824 */ /* 0x000fe400078e0a13 */
[----:B------:R-:W-:Y:S01]  /*0c40*/  @!P1 VIADD R4, R4, 0x1 ;  /* 0x0000000104049836 */ /* 0x000fe20000000000 */
[----:B------:R-:W-:Y:S02]  /*0c50*/  ISETP.NE.AND P1, PT, R23, RZ, PT ;  /* 0x000000ff1700720c */ /* 0x000fe40003f25270 */
[----:B------:R-:W-:Y:S02]  /*0c60*/  ISETP.GE.U32.AND P0, PT, R6, R19, PT ;  /* 0x000000130600720c */ /* 0x000fe40003f06070 */
[----:B------:R-:W-:-:S04]  /*0c70*/  LOP3.LUT R6, R14, R23, RZ, 0x3c, !PT ;  /* 0x000000170e067212 */ /* 0x000fc800078e3cff */
[----:B------:R-:W-:Y:S01]  /*0c80*/  ISETP.GE.AND P2, PT, R6, RZ, PT ;  /* 0x000000ff0600720c */ /* 0x000fe20003f46270 */
[----:B0-----:R-:W-:-:S05]  /*0c90*/  VIADD R6, R15, 0x1f ;  /* 0x0000001f0f067836 */ /* 0x001fca0000000000 */
[----:B------:R-:W-:Y:S01]  /*0ca0*/  SHF.R.S32.HI R7, RZ, 0x1f, R6 ;  /* 0x0000001fff077819 */ /* 0x000fe20000011406 */
[----:B------:R-:W-:Y:S01]  /*0cb0*/  @P0 VIADD R4, R4, 0x1 ;  /* 0x0000000104040836 */ /* 0x000fe20000000000 */
[----:B------:R-:W-:Y:S02]  /*0cc0*/  ISETP.NE.AND P0, PT, R8, RZ, PT ;  /* 0x000000ff0800720c */ /* 0x000fe40003f05270 */
[----:B------:R-:W-:Y:S01]  /*0cd0*/  LEA.HI R7, R7, R6, RZ, 0x5 ;  /* 0x0000000607077211 */ /* 0x000fe200078f28ff */
[----:B------:R-:W-:Y:S02]  /*0ce0*/  IMAD R6, R10, R11, R13 ;  /* 0x0000000b0a067224 */ /* 0x000fe400078e020d */
[----:B------:R-:W-:Y:S01]  /*0cf0*/  @!P2 IMAD.MOV R4, RZ, RZ, -R4 ;  /* 0x000000ffff04a224 */ /* 0x000fe200078e0a04 */
[----:B------:R-:W-:Y:S02]  /*0d00*/  @!P1 LOP3.LUT R4, RZ, R23, RZ, 0x33, !PT ;  /* 0x00000017ff049212 */ /* 0x000fe400078e33ff */
[----:B------:R-:W-:-:S03]  /*0d10*/  SHF.R.S32.HI R7, RZ, 0x5, R7 ;  /* 0x00000005ff077819 */ /* 0x000fc60000011407 */
[----:B------:R-:W-:-:S04]  /*0d20*/  IMAD.MOV R12, RZ, RZ, -R4 ;  /* 0x000000ffff0c7224 */ /* 0x000fc800078e0a04 */
[----:B------:R-:W-:Y:S01]  /*0d30*/  IMAD R23, R23, R12, R14 ;  /* 0x0000000c17177224 */ /* 0x000fe200078e020e */
[----:B------:R-:W-:Y:S06]  /*0d40*/  @!P0 BRA `(.L_x_10) ;  /* 0x0000002c00ac8947 */ /* 0x000fec0003800000 */
[----:B------:R-:W-:-:S13]  /*0d50*/  ISETP.NE.AND P0, PT, R8, 0x1, PT ;  /* 0x000000010800780c */ /* 0x000fda0003f05270 */
[----:B------:R-:W-:Y:S05]  /*0d60*/  @P0 EXIT ;  /* 0x000000000000094d */ /* 0x000fea0003800000 */
[----:B------:R-:W-:Y:S01]  /*0d70*/  ISETP.GE.AND P0, PT, R15, 0x1, PT ;  /* 0x000000010f00780c */ /* 0x000fe20003f06270 */
[----:B------:R-:W-:Y:S01]  /*0d80*/  UMOV UR4, URZ ;  /* 0x0000003f00047c82 */ /* 0x000fe20008000000 */
[----:B------:R-:W-:Y:S02]  /*0d90*/  CS2R R54, SRZ ;  /* 0x0000000000367805 */ /* 0x000fe4000001ff00 */
[----:B------:R-:W-:Y:S02]  /*0da0*/  CS2R R24, SRZ ;  /* 0x0000000000187805 */ /* 0x000fe4000001ff00 */
[----:B------:R-:W-:Y:S02]  /*0db0*/  CS2R R26, SRZ ;  /* 0x00000000001a7805 */ /* 0x000fe4000001ff00 */
[----:B------:R-:W-:Y:S02]  /*0dc0*/  CS2R R28, SRZ ;  /* 0x00000000001c7805 */ /* 0x000fe4000001ff00 */
[----:B------:R-:W-:-:S02]  /*0dd0*/  CS2R R30, SRZ ;  /* 0x00000000001e7805 */ /* 0x000fc4000001ff00 */
[----:B------:R-:W-:Y:S02]  /*0de0*/  CS2R R32, SRZ ;  /* 0x0000000000207805 */ /* 0x000fe4000001ff00 */
        /* <DEDUP_REMOVED lines=9> */
[----:B------:R-:W-:Y:S01]  /*0e80*/  CS2R R52, SRZ ;  /* 0x0000000000347805 */ /* 0x000fe2000001ff00 */
[----:B------:R-:W-:Y:S06]  /*0e90*/  @!P0 BRA `(.L_x_11) ;  /* 0x0000000000708947 */ /* 0x000fec0003800000 */
[----:B------:R-:W-:-:S04]  /*0ea0*/  LOP3.LUT R5, R3, 0x1, RZ, 0xfc, !PT ;  /* 0x0000000103057812 */ /* 0x000fc800078efcff */
[----:B------:R-:W-:-:S13]  /*0eb0*/  ISETP.NE.AND P0, PT, R5, 0x3, PT ;  /* 0x000000030500780c */ /* 0x000fda0003f05270 */
[----:B------:R-:W-:Y:S05]  /*0ec0*/  @!P0 BRA `(.L_x_12) ;  /* 0x0000000000048947 */ /* 0x000fea0003800000 */
[----:B------:R-:W-:Y:S01]  /*0ed0*/  BPT.TRAP 0x1 ;  /* 0x000000040000795c */ /* 0x000fe20000300000 */
.L_x_12:
[----:B------:R-:W0:Y:S01]  /*0ee0*/  S2UR UR5, SR_CgaCtaId ;  /* 0x00000000000579c3 */ /* 0x000e220000008800 */
[----:B------:R-:W-:Y:S01]  /*0ef0*/  SHF.L.U32 R5, RZ, 0x1f, RZ ;  /* 0x0000001fff057819 */ /* 0x000fe200000006ff */
[----:B------:R-:W-:Y:S02]  /*0f00*/  UMOV UR4, 0x400 ;  /* 0x0000040000047882 */ /* 0x000fe40000000000 */
[----:B0-----:R-:W-:-:S12]  /*0f10*/  ULEA UR4, UR5, UR4, 0x18 ;  /* 0x0000000405047291 */ /* 0x001fd8000f8ec03f */
.L_x_13:
[----:B0-----:R-:W-:-:S04]  /*0f20*/  IMAD.U32 R8, RZ, RZ, UR4 ;  /* 0x00000004ff087e24 */ /* 0x001fc8000f8e00ff */
[----:B------:R0:W1:Y:S03]  /*0f30*/  SYNCS.PHASECHK.TRANS64.TRYWAIT P0, [R8+URZ+0x38000], R5 ;  /* 0x03800005080075a7 */ /* 0x000066000800017f */
[----:B-1----:R-:W-:Y:S05]  /*0f40*/  @!P0 NANOSLEEP.SYNCS 0x989680 ;  /* 0x009896800000895d */ /* 0x002fea0003900000 */
[----:B------:R-:W1:Y:S02]  /*0f50*/  @!P0 SYNCS.PHASECHK.TRANS64 P0, [R8+URZ+0x38000], R5 ;  /* 0x03800005080085a7 */ /* 0x000e64000800007f */
[----:B-1----:R-:W-:Y:S05]  /*0f60*/  @!P0 BRA `(.L_x_13) ;  /* 0xfffffffc00ec8947 */ /* 0x002fea000383ffff */
[----:B------:R-:W-:Y:S01]  /*0f70*/  UIADD3 UR5, UR4, 0x1c000, URZ ;  /* 0x0001c00004057890 */ /* 0x000fe2000fffe03f */
[----:B------:R-:W-:Y:S01]  /*0f80*/  WARPGROUP.ARRIVE ;  /* 0x00000000000079c5 */ /* 0x000fe20000000000 */
[----:B------:R-:W-:Y:S02]  /*0f90*/  USHF.R.U32.HI UR4, URZ, 0x4, UR4 ;  /* 0x000000043f047899 */ /* 0x000fe40008011604 */
[----:B------:R-:W-:Y:S02]  /*0fa0*/  USHF.R.U32.HI UR5, URZ, 0x4, UR5 ;  /* 0x000000043f057899 */ /* 0x000fe40008011605 */
[----:B------:R-:W-:Y:S02]  /*0fb0*/  ULOP3.LUT UR4, UR4, 0x3fff, URZ, 0xc0, !UPT ;  /* 0x00003fff04047892 */ /* 0x000fe4000f8ec03f */
[----:B------:R-:W-:Y:S01]  /*0fc0*/  ULOP3.LUT UR6, UR5, 0x3fff, URZ, 0xc0, !UPT ;  /* 0x00003fff05067892 */ /* 0x000fe2000f8ec03f */
[----:B------:R-:W-:Y:S02]  /*0fd0*/  UMOV UR7, 0x40000040 ;  /* 0x4000004000077882 */ /* 0x000fe40000000000 */
[----:B------:R-:W-:-:S06]  /*0fe0*/  UMOV UR5, 0x40000040 ;  /* 0x4000004000057882 */ /* 0x000fcc0000000000 */
[----:B------:R-:W-:Y:S01]  /*0ff0*/  HGMMA.64x64x16.F32.BF16 R24, gdesc[UR4].tnspA.tnspB, RZ, !UPT ;  /* 0x60e00000041879f0 */ /* 0x000fe2000c7018ff */
[----:B------:R-:W-:Y:S02]  /*1000*/  UIADD3 UR4, UR4, 0x80, URZ ;  /* 0x0000008004047890 */ /* 0x000fe4000fffe03f */
[----:B------:R-:W-:Y:S01]  /*1010*/  UIADD3 UR6, UR6, 0x80, URZ ;  /* 0x0000008006067890 */ /* 0x000fe2000fffe03f */
[----:B------:R-:W-:Y:S01]  /*1020*/  UMOV UR5, 0x40000040 ;  /* 0x4000004000057882 */ /* 0x000fe20000000000 */
[----:B------:R-:W-:-:S07]  /*1030*/  UMOV UR7, 0x40000040 ;  /* 0x4000004000077882 */ /* 0x000fce0000000000 */
[----:B------:R-:W-:Y:S01]  /*1040*/  HGMMA.64x64x16.F32.BF16 R24, gdesc[UR4].tnspA.tnspB, R24, gsb0 ;  /* 0x60e00000041879f0 */ /* 0x000fe20008001818 */
[----:B------:R-:W-:-:S05]  /*1050*/  UMOV UR4, 0x1 ;  /* 0x0000000100047882 */ /* 0x000fca0000000000 */
.L_x_11:
[----:B0-----:R-:W-:-:S05]  /*1060*/  VIMNMX R8, R7, 0x1, PT ;  /* 0x0000000107087848 */ /* 0x001fca0003fe0100 */
[----:B------:R-:W-:-:S05]  /*1070*/  IMAD.IADD R5, R7, 0x1, -R8 ;  /* 0x0000000107057824 */ /* 0x000fca00078e0a08 */
[----:B------:R-:W-:-:S13]  /*1080*/  ISETP.GE.AND P0, PT, R5, 0x1, PT ;  /* 0x000000010500780c */ /* 0x000fda0003f06270 */
[----:B------:R-:W-:Y:S05]  /*1090*/  @!P0 BRA `(.L_x_14) ;  /* 0x0000000000e88947 */ /* 0x000fea0003800000 */
[----:B------:R-:W0:Y:S01]  /*10a0*/  S2UR UR6, SR_CgaCtaId ;  /* 0x00000000000679c3 */ /* 0x000e220000008800 */
[----:B------:R-:W-:Y:S01]  /*10b0*/  UMOV UR5, 0x400 ;  /* 0x0000040000057882 */ /* 0x000fe20000000000 */
[----:B------:R-:W-:Y:S01]  /*10c0*/  LOP3.LUT R8, RZ, R7, RZ, 0x33, !PT ;  /* 0x00000007ff087212 */ /* 0x000fe200078e33ff */
[----:B------:R-:W-:Y:S01]  /*10d0*/  IMAD.MOV.U32 R10, RZ, RZ, RZ ;  /* 0x000000ffff0a7224 */ /* 0x000fe200078e00ff */
[----:B------:R-:W-:Y:S01]  /*10e0*/  LOP3.LUT R11, R3, 0x1, RZ, 0xfc, !PT ;  /* 0x00000001030b7812 */ /* 0x000fe200078efcff */
[----:B------:R-:W-:Y:S01]  /*10f0*/  UISETP.NE.U32.AND UP0, UPT, UR4, URZ, UPT ;  /* 0x0000003f0400728c */ /* 0x000fe2000bf05070 */
[----:B------:R-:W-:-:S04]  /*1100*/  VIMNMX R8, R8, -0x2, !PT ;  /* 0xfffffffe08087848 */ /* 0x000fc80007fe0100 */
[----:B------:R-:W-:Y:S01]  /*1110*/  IADD3 R7, R7, 0x2, R8 ;  /* 0x0000000207077810 */ /* 0x000fe20007ffe008 */
[----:B0-----:R-:W-:-:S04]  /*1120*/  ULEA UR7, UR6, UR5, 0x18 ;  /* 0x0000000506077291 */ /* 0x001fc8000f8ec03f */
[----:B------:R-:W-:Y:S02]  /*1130*/  UIADD3 UR5, UR7, 0x1c000, URZ ;  /* 0x0001c00007057890 */ /* 0x000fe4000fffe03f */
[----:B------:R-:W-:Y:S02]  /*1140*/  USHF.R.U32.HI UR6, URZ, 0x4, UR7 ;  /* 0x000000043f067899 */ /* 0x000fe40008011607 */
[----:B------:R-:W-:Y:S02]  /*1150*/  USHF.R.U32.HI UR5, URZ, 0x4, UR5 ;  /* 0x000000043f057899 */ /* 0x000fe40008011605 */
[----:B------:R-:W-:Y:S02]  /*1160*/  ULOP3.LUT UR15, UR6, 0x3fff, URZ, 0xc0, !UPT ;  /* 0x00003fff060f7892 */ /* 0x000fe4000f8ec03f */
[----:B------:R-:W-:-:S03]  /*1170*/  ULOP3.LUT UR14, UR5, 0x3fff, URZ, 0xc0, !UPT ;  /* 0x00003fff050e7892 */ /* 0x000fc6000f8ec03f */
[----:B------:R-:W-:-:S09]  /*1180*/  UMOV UR5, URZ ;  /* 0x0000003f00057c82 */ /* 0x000fd20008000000 */
.L_x_19:
[----:B------:R-:W-:-:S13]  /*1190*/  ISETP.NE.AND P1, PT, R11, 0x3, PT ;  /* 0x000000030b00780c */ /* 0x000fda0003f25270 */
[----:B0-----:R-:W-:Y:S05]  /*11a0*/  @!P1 BRA `(.L_x_15) ;  /* 0x0000000000049947 */ /* 0x001fea0003800000 */
[----:B------:R-:W-:Y:S01]  /*11b0*/  BPT.TRAP 0x1 ;  /* 0x000000040000795c */ /* 0x000fe20000300000 */
.L_x_15:
[----:B------:R-:W-:Y:S01]  /*11c0*/  SHF.L.U32 R8, R10, 0x1f, RZ ;  /* 0x0000001f0a087819 */ /* 0x000fe200000006ff */
[----:B------:R-:W-:-:S12]  /*11d0*/  ULEA UR6, UR4, UR7, 0x3 ;  /* 0x0000000704067291 */ /* 0x000fd8000f8e183f */
.L_x_16:
[----:B0-----:R-:W-:-:S04]  /*11e0*/  IMAD.U32 R9, RZ, RZ, UR6 ;  /* 0x00000006ff097e24 */ /* 0x001fc8000f8e00ff */
[----:B------:R0:W1:Y:S03]  /*11f0*/  SYNCS.PHASECHK.TRANS64.TRYWAIT P0, [R9+URZ+0x38000], R8 ;  /* 0x03800008090075a7 */ /* 0x000066000800017f */
[----:B-1----:R-:W-:Y:S05]  /*1200*/  @!P0 NANOSLEEP.SYNCS 0x989680 ;  /* 0x009896800000895d */ /* 0x002fea0003900000 */
[----:B------:R-:W1:Y:S02]  /*1210*/  @!P0 SYNCS.PHASECHK.TRANS64 P0, [R9+URZ+0x38000], R8 ;  /* 0x03800008090085a7 */ /* 0x000e64000800007f */
[----:B-1----:R-:W-:Y:S05]  /*1220*/  @!P0 BRA `(.L_x_16) ;  /* 0xfffffffc00ec8947 */ /* 0x002fea000383ffff */
[----:B------:R-:W-:Y:S01]  /*1230*/  ULEA UR8, UR4, UR15, 0x8 ;  /* 0x0000000f04087291 */ /* 0x000fe2000f8e403f */
[----:B------:R-:W-:Y:S01]  /*1240*/  WARPGROUP.ARRIVE ;  /* 0x00000000000079c5 */ /* 0x000fe20000000000 */
[----:B------:R-:W-:Y:S01]  /*1250*/  ULEA UR10, UR4, UR14, 0x8 ;  /* 0x0000000e040a7291 */ /* 0x000fe2000f8e403f */
[----:B------:R-:W-:Y:S01]  /*1260*/  UMOV UR9, 0x40000040 ;  /* 0x4000004000097882 */ /* 0x000fe20000000000 */
[----:B------:R-:W-:-:S07]  /*1270*/  UMOV UR11, 0x40000040 ;  /* 0x40000040000b7882 */ /* 0x000fce0000000000 */
[----:B------:R-:W-:Y:S01]  /*1280*/  HGMMA.64x64x16.F32.BF16 R24, gdesc[UR8].tnspA.tnspB, R24, UP0 ;  /* 0x60e00000081879f0 */ /* 0x000fe2000bf01818 */
[----:B------:R-:W-:Y:S02]  /*1290*/  UIADD3 UR8, UR8, 0x80, URZ ;  /* 0x0000008008087890 */ /* 0x000fe4000fffe03f */
[----:B------:R-:W-:Y:S01]  /*12a0*/  UIADD3 UR10, UR10, 0x80, URZ ;  /* 0x000000800a0a7890 */ /* 0x000fe2000fffe03f */
[----:B------:R-:W-:Y:S01]  /*12b0*/  UMOV UR9, 0x40000040 ;  /* 0x4000004000097882 */ /* 0x000fe20000000000 */
[----:B------:R-:W-:-:S07]  /*12c0*/  UMOV UR11, 0x40000040 ;  /* 0x40000040000b7882 */ /* 0x000fce0000000000 */
[----:B------:R-:W-:Y:S03]  /*12d0*/  HGMMA.64x64x16.F32.BF16 R24, gdesc[UR8].tnspA.tnspB, R24, gsb0 ;  /* 0x60e00000081879f0 */ /* 0x000fe60008001818 */
[----:B------:R-:W-:Y:S02]  /*12e0*/  WARPGROUP.DEPBAR.LE gsb0, 0x1 ;  /* 0x00008000000079c5 */ /* 0x000fe40000010100 */
[----:B------:R-:W-:Y:S05]  /*12f0*/  @!P1 BRA `(.L_x_17) ;  /* 0x0000000000049947 */ /* 0x000fea0003800000 */
[----:B------:R-:W-:Y:S01]  /*1300*/  BPT.TRAP 0x1 ;  /* 0x000000040000795c */ /* 0x000fe20000300000 */
.L_x_17:
[----:B------:R-:W-:Y:S01]  /*1310*/  ULEA UR6, UR5, UR7, 0x3 ;  /* 0x0000000705067291 */ /* 0x000fe2000f8e183f */
[----:B------:R-:W-:-:S03]  /*1320*/  ISETP.GT.U32.AND P0, PT, R3, 0x1, PT ;  /* 0x000000010300780c */ /* 0x000fc60003f04070 */
[----:B------:R-:W-:-:S04]  /*1330*/  UIADD3 UR6, UR6, 0x380e0, URZ ;  /* 0x000380e006067890 */ /* 0x000fc8000fffe03f */
[----:B------:R-:W-:-:S09]  /*1340*/  UPRMT UR6, URZ, 0x654, UR6 ;  /* 0x000006543f067896 */ /* 0x000fd20008000006 */
[----:B------:R-:W-:Y:S01]  /*1350*/  SYNCS.ARRIVE.TRANS64.RED.A1T0 RZ, [UR6], RZ ;  /* 0x000000ffffff79a7 */ /* 0x000fe20008100406 */
[----:B------:R-:W-:Y:S05]  /*1360*/  @P0 BRA `(.L_x_18) ;  /* 0x0000000000040947 */ /* 0x000fea0003800000 */
[----:B------:R-:W-:Y:S01]  /*1370*/  BPT.TRAP 0x1 ;  /* 0x000000040000795c */ /* 0x000fe20000300000 */
.L_x_18:
[----:B------:R-:W-:Y:S01]  /*1380*/  VIADD R7, R7, 0xffffffff ;  /* 0xffffffff07077836 */ /* 0x000fe20000000000 */
[----:B------:R-:W-:Y:S02]  /*1390*/  UIADD3 UR4, UR4, 0x1, URZ ;  /* 0x0000000104047890 */ /* 0x000fe4000fffe03f */
[----:B------:R-:W-:Y:S02]  /*13a0*/  UIADD3 UR5, UR5, 0x1, URZ ;  /* 0x0000000105057890 */ /* 0x000fe4000fffe03f */
[----:B------:R-:W-:Y:S01]  /*13b0*/  ISETP.GT.AND P0, PT, R7, 0x1, PT ;  /* 0x000000010700780c */ /* 0x000fe20003f04270 */
[----:B------:R-:W-:Y:S02]  /*13c0*/  UISETP.NE.AND UP0, UPT, UR4, 0x1c, UPT ;  /* 0x0000001c0400788c */ /* 0x000fe4000bf05270 */
[----:B------:R-:W-:Y:S02]  /*13d0*/  UISETP.NE.AND UP1, UPT, UR5, 0x1c, UPT ;  /* 0x0000001c0500788c */ /* 0x000fe4000bf25270 */
[----:B------:R-:W-:-:S02]  /*13e0*/  USEL UR6, URZ, 0x1, UP0 ;  /* 0x000000013f067887 */ /* 0x000fc40008000000 */
[----:B------:R-:W-:Y:S02]  /*13f0*/  USEL UR4, UR4, URZ, UP0 ;  /* 0x0000003f04047287 */ /* 0x000fe40008000000 */
[----:B------:R-:W-:Y:S02]  /*1400*/  USEL UR5, UR5, URZ, UP1 ;  /* 0x0000003f05057287 */ /* 0x000fe40008800000 */
[----:B------:R-:W-:Y:S01]  /*1410*/  UPLOP3.LUT UP0, UPT, UPT, UPT, UPT, 0x80, 0x0 ;  /* 0x000000000000789c */ /* 0x000fe20003f0f070 */
[----:B------:R-:W-:Y:S01]  /*1420*/  LOP3.LUT R10, R10, UR6, RZ, 0x3c, !PT ;  /* 0x000000060a0a7c12 */ /* 0x000fe2000f8e3cff */
[----:B------:R-:W-:Y:S09]  /*1430*/  @P0 BRA `(.L_x_19) ;  /* 0xfffffffc00540947 */ /* 0x000ff2000383ffff */
.L_x_14:
[----:B------:R-:W1:Y:S01]  /*1440*/  LDC R7, c[0x0][0x290] ;  /* 0x0000a400ff077b82 */ /* 0x000e620000000800 */
[----:B------:R-:W-:Y:S02]  /*1450*/  WARPGROUP.DEPBAR.LE gsb0, 0x0 ;  /* 0x00008000000079c5 */ /* 0x000fe40000010000 */
[----:B-1----:R-:W-:-:S13]  /*1460*/  ISETP.GE.AND P0, PT, R7, 0x1, PT ;  /* 0x000000010700780c */ /* 0x002fda0003f06270 */
[----:B------:R-:W-:Y:S05]  /*1470*/  @!P0 BRA `(.L_x_20) ;  /* 0x0000000000448947 */ /* 0x000fea0003800000 */
[----:B------:R-:W-:-:S04]  /*1480*/  LOP3.LUT R7, R3, 0x1, RZ, 0xfc, !PT ;  /* 0x0000000103077812 */ /* 0x000fc800078efcff */
[----:B------:R-:W-:-:S13]  /*1490*/  ISETP.NE.AND P0, PT, R7, 0x3, PT ;  /* 0x000000030700780c */ /* 0x000fda0003f05270 */
[----:B------:R-:W-:Y:S05]  /*14a0*/  @!P0 BRA `(.L_x_21) ;  /* 0x0000000000048947 */ /* 0x000fea0003800000 */
[----:B------:R-:W-:Y:S01]  /*14b0*/  BPT.TRAP 0x1 ;  /* 0x000000040000795c */ /* 0x000fe20000300000 */
.L_x_21:
[----:B------:R-:W1:Y:S01]  /*14c0*/  S2R R10, SR_CgaCtaId ;  /* 0x00000000000a7919 */ /* 0x000e620000008800 */
[----:B0-----:R-:W-:Y:S02]  /*14d0*/  SHF.R.U32.HI R8, RZ, 0x2, R5 ;  /* 0x00000002ff087819 */ /* 0x001fe40000011605 */
[----:B------:R-:W-:Y:S02]  /*14e0*/  MOV R7, 0x400 ;  /* 0x0000040000077802 */ /* 0x000fe40000000f00 */
[----:B------:R-:W-:Y:S01]  /*14f0*/  ISETP.GT.U32.AND P0, PT, R3, 0x1, PT ;  /* 0x000000010300780c */ /* 0x000fe20003f04070 */
[----:B------:R-:W-:-:S04]  /*1500*/  IMAD.WIDE.U32 R8, R8, 0x24924925, RZ ;  /* 0x2492492508087825 */ /* 0x000fc800078e00ff */
[----:B------:R-:W-:Y:S01]  /*1510*/  IMAD R8, R9, -0x1c, R5 ;  /* 0xffffffe409087824 */ /* 0x000fe200078e0205 */
[----:B-1----:R-:W-:-:S05]  /*1520*/  LEA R7, R10, R7, 0x18 ;  /* 0x000000070a077211 */ /* 0x002fca00078ec0ff */
[----:B------:R-:W-:-:S04]  /*1530*/  IMAD R8, R8, 0x8, R7 ;  /* 0x0000000808087824 */ /* 0x000fc800078e0207 */
[----:B------:R-:W-:-:S05]  /*1540*/  VIADD R8, R8, 0x380e0 ;  /* 0x000380e008087836 */ /* 0x000fca0000000000 */
[----:B------:R-:W-:-:S04]  /*1550*/  PRMT R8, RZ, 0x654, R8 ;  /* 0x00000654ff087816 */ /* 0x000fc80000000008 */
[----:B------:R1:W-:Y:S01]  /*1560*/  SYNCS.ARRIVE.TRANS64.RED.A1T0 RZ, [R8+URZ], RZ ;  /* 0x000000ff08ff79a7 */ /* 0x0003e2000810043f */
[----:B------:R-:W-:Y:S05]  /*1570*/  @P0 BRA `(.L_x_20) ;  /* 0x0000000000040947 */ /* 0x000fea0003800000 */
[----:B------:R-:W-:Y:S01]  /*1580*/  BPT.TRAP 0x1 ;  /* 0x000000040000795c */ /* 0x000fe20000300000 */
.L_x_20:
[----:B01----:R-:W0:Y:S01]  /*1590*/  S2R R8, SR_TID.X ;  /* 0x0000000000087919 */ /* 0x003e220000002100 */
[----:B------:R-:W1:Y:S01]  /*15a0*/  LDC.64 R10, c[0x0][0x5d0] ;  /* 0x00017400ff0a7b82 */ /* 0x000e620000000a00 */
[----:B------:R-:W-:Y:S01]  /*15b0*/  IMAD.SHL.U32 R6, R6, 0x40, RZ ;  /* 0x0000004006067824 */ /* 0x000fe200078e00ff */
[----:B------:R-:W-:Y:S01]  /*15c0*/  SHF.R.S32.HI R16, RZ, 0x1f, R4 ;  /* 0x0000001fff107819 */ /* 0x000fe20000011404 */
[----:B------:R-:W2:Y:S01]  /*15d0*/  S2R R15, SR_CTAID.X ;  /* 0x00000000000f7919 */ /* 0x000ea20000002500 */
[----:B0-----:R-:W-:-:S04]  /*15e0*/  SHF.R.S32.HI R3, RZ, 0x1f, R8 ;  /* 0x0000001fff037819 */ /* 0x001fc80000011408 */
[----:B------:R-:W-:-:S04]  /*15f0*/  LEA.HI R3, R3, R8, RZ, 0x7 ;  /* 0x0000000803037211 */ /* 0x000fc800078f38ff */
[----:B------:R-:W-:-:S05]  /*1600*/  LOP3.LUT R3, R3, 0xffffff80, RZ, 0xc0, !PT ;  /* 0xffffff8003037812 */ /* 0x000fca00078ec0ff */
[----:B------:R-:W-:Y:S02]  /*1610*/  IMAD.IADD R3, R8, 0x1, -R3 ;  /* 0x0000000108037824 */ /* 0x000fe400078e0a03 */
[----:B------:R-:W0:Y:S03]  /*1620*/  LDC.64 R8, c[0x0][0x280] ;  /* 0x0000a000ff087b82 */ /* 0x000e260000000a00 */
[----:B------:R-:W-:-:S04]  /*1630*/  SHF.R.S32.HI R14, RZ, 0x1f, R3 ;  /* 0x0000001fff0e7819 */ /* 0x000fc80000011403 */
[----:B------:R-:W-:-:S04]  /*1640*/  LEA.HI R5, R14, R3, RZ, 0x2 ;  /* 0x000000030e057211 */ /* 0x000fc800078f10ff */
[--C-:B------:R-:W-:Y:S02]  /*1650*/  SHF.R.S32.HI R12, RZ, 0x2, R5.reuse ;  /* 0x00000002ff0c7819 */ /* 0x100fe40000011405 */
[----:B------:R-:W-:-:S04]  /*1660*/  SHF.R.S32.HI R7, RZ, 0x1f, R5 ;  /* 0x0000001fff077819 */ /* 0x000fc80000011405 */
[----:B------:R-:W-:-:S04]  /*1670*/  LEA.HI R7, R7, R12, RZ, 0x3 ;  /* 0x0000000c07077211 */ /* 0x000fc800078f18ff */
[----:B------:R-:W-:Y:S02]  /*1680*/  LOP3.LUT R7, R7, 0xfffffff8, RZ, 0xc0, !PT ;  /* 0xfffffff807077812 */ /* 0x000fe400078ec0ff */
[----:B0-----:R-:W-:-:S03]  /*1690*/  ISETP.GE.AND P0, PT, R6, R9, PT ;  /* 0x000000090600720c */ /* 0x001fc60003f06270 */
[----:B------:R-:W-:Y:S01]  /*16a0*/  IMAD.IADD R12, R12, 0x1, -R7 ;  /* 0x000000010c0c7824 */ /* 0x000fe200078e0a07 */
[----:B------:R-:W-:Y:S02]  /*16b0*/  LEA.HI R7, R14, R3, RZ, 0x5 ;  /* 0x000000030e077211 */ /* 0x000fe400078f28ff */
[----:B------:R-:W-:Y:S01]  /*16c0*/  LOP3.LUT R14, R5, 0xfffffffc, RZ, 0xc0, !PT ;  /* 0xfffffffc050e7812 */ /* 0x000fe200078ec0ff */
[----:B--2---:R-:W-:Y:S01]  /*16d0*/  IMAD.SHL.U32 R5, R15, 0x40, RZ ;  /* 0x000000400f057824 */ /* 0x004fe200078e00ff */
[----:B------:R-:W-:Y:S02]  /*16e0*/  SHF.R.S32.HI R13, RZ, 0x1f, R12 ;  /* 0x0000001fff0d7819 */ /* 0x000fe4000001140c */
[----:B------:R-:W-:Y:S01]  /*16f0*/  SHF.R.S32.HI R7, RZ, 0x5, R7 ;  /* 0x00000005ff077819 */ /* 0x000fe20000011407 */
[----:B------:R-:W-:Y:S01]  /*1700*/  IMAD.IADD R20, R3, 0x1, -R14 ;  /* 0x0000000103147824 */ /* 0x000fe200078e0a0e */
[----:B------:R-:W-:Y:S02]  /*1710*/  ISETP.GE.OR P0, PT, R5, R8, P0 ;  /* 0x000000080500720c */ /* 0x000fe40000706670 */
[----:B------:R-:W-:Y:S01]  /*1720*/  SHF.R.S32.HI R3, RZ, 0x1f, R6 ;  /* 0x0000001fff037819 */ /* 0x000fe20000011406 */
[----:B------:R-:W-:-:S04]  /*1730*/  IMAD.WIDE R56, R7, 0x10, R12 ;  /* 0x0000001007387825 */ /* 0x000fc800078e020c */
[----:B------:R-:W-:Y:S02]  /*1740*/  IMAD.SHL.U32 R14, R20, 0x2, RZ ;  /* 0x00000002140e7824 */ /* 0x000fe400078e00ff */
[----:B------:R-:W-:-:S03]  /*1750*/  IMAD.WIDE R56, R15, 0x40, R56 ;  /* 0x000000400f387825 */ /* 0x000fc600078e0238 */
[--C-:B------:R-:W-:Y:S01]  /*1760*/  SHF.R.S32.HI R15, RZ, 0x1f, R14.reuse ;  /* 0x0000001fff0f7819 */ /* 0x100fe2000001140e */
[-C--:B-1----:R-:W-:Y:S02]  /*1770*/  IMAD R17, R57, R10.reuse, RZ ;  /* 0x0000000a39117224 */ /* 0x082fe400078e02ff */
[----:B------:R-:W-:Y:S01]  /*1780*/  IMAD.WIDE.U32 R18, R56, R10, R14 ;  /* 0x0000000a38127225 */ /* 0x000fe200078e000e */
[----:B------:R-:W-:Y:S06]  /*1790*/  @P0 EXIT ;  /* 0x000000000000094d */ /* 0x000fec0003800000 */
[----:B------:R-:W-:Y:S01]  /*17a0*/  ULDC.64 UR6, c[0x0][0x288] ;  /* 0x0000a20000067ab9 */ /* 0x000fe20000000a00 */
[----:B------:R-:W-:Y:S01]  /*17b0*/  IMAD R17, R56, R11, R17 ;  /* 0x0000000b38117224 */ /* 0x000fe200078e0211 */
[----:B------:R-:W-:Y:S01]  /*17c0*/  ISETP.GE.AND P0, PT, R23, UR6, PT ;  /* 0x0000000617007c0c */ /* 0x000fe2000bf06270 */
[----:B------:R-:W-:Y:S01]  /*17d0*/  ULDC.64 UR4, c[0x0][0x5e0] ;  /* 0x0001780000047ab9 */ /* 0x000fe20000000a00 */
[----:B------:R-:W-:Y:S01]  /*17e0*/  IADD3 R18, P1, R6, R18, RZ ;  /* 0x0000001206127210 */ /* 0x000fe20007f3e0ff */
[----:B------:R-:W-:Y:S01]  /*17f0*/  IMAD R21, R16, UR4, RZ ;  /* 0x0000000410157c24 */ /* 0x000fe2000f8e02ff */
[C---:B------:R-:W-:Y:S01]  /*1800*/  ISETP.GE.OR P0, PT, R4.reuse, UR7, P0 ;  /* 0x0000000704007c0c */ /* 0x040fe20008706670 */
[----:B------:R-:W-:Y:S01]  /*1810*/  IMAD R7, R7, -0x10, -R5 ;  /* 0xfffffff007077824 */ /* 0x000fe200078e0a05 */
[----:B------:R-:W-:Y:S01]  /*1820*/  IADD3.X R19, R3, R19, R17, P1, !PT ;  /* 0x0000001303137210 */ /* 0x000fe20000ffe411 */
[----:B------:R-:W-:Y:S01]  /*1830*/  IMAD R21, R4, UR5, R21 ;  /* 0x0000000504157c24 */ /* 0x000fe2000f8e0215 */
[----:B------:R-:W-:Y:S01]  /*1840*/  SHF.R.S32.HI R17, RZ, 0x1f, R23 ;  /* 0x0000001fff117819 */ /* 0x000fe20000011417 */
[----:B------:R-:W-:-:S02]  /*1850*/  IMAD R5, R20, -0x2, R9 ;  /* 0xfffffffe14057824 */ /* 0x000fc400078e0209 */
[----:B------:R-:W-:Y:S01]  /*1860*/  IMAD.WIDE.U32 R18, R4, UR4, R18 ;  /* 0x0000000404127c25 */ /* 0x000fe2000f8e0012 */
[----:B------:R-:W-:-:S03]  /*1870*/  ULDC.64 UR4, c[0x0][0x5d8] ;  /* 0x0001760000047ab9 */ /* 0x000fc60000000a00 */
[----:B------:R-:W-:Y:S02]  /*1880*/  IMAD R20, R17, UR4, RZ ;  /* 0x0000000411147c24 */ /* 0x000fe4000f8e02ff */
[----:B------:R-:W-:Y:S01]  /*1890*/  IMAD.IADD R59, R19, 0x1, R21 ;  /* 0x00000001133b7824 */ /* 0x000fe200078e0215 */
[----:B------:R-:W-:Y:S06]  /*18a0*/  @P0 EXIT ;  /* 0x000000000000094d */ /* 0x000fec0003800000 */
[----:B-----5:R-:W-:Y:S01]  /*18b0*/  FSETP.NEU.AND P1, PT, R2, RZ, PT ;  /* 0x000000ff0200720b */ /* 0x020fe20003f2d000 */
[----:B------:R-:W-:Y:S01]  /*18c0*/  IMAD.MOV.U32 R58, RZ, RZ, R18 ;  /* 0x000000ffff3a7224 */ /* 0x000fe200078e0012 */
[----:B------:R-:W-:Y:S01]  /*18d0*/  IADD3 R7, R7, R8, -R12 ;  /* 0x0000000807077210 */ /* 0x000fe20007ffe80c */
[C---:B------:R-:W-:Y:S01]  /*18e0*/  IMAD R13, R23.reuse, UR5, R20 ;  /* 0x00000005170d7c24 */ /* 0x040fe2000f8e0214 */
[----:B------:R-:W-:Y:S01]  /*18f0*/  SHF.L.U64.HI R8, R10, 0x3, R11 ;  /* 0x000000030a087819 */ /* 0x000fe2000001020b */
[----:B------:R-:W-:Y:S01]  /*1900*/  IMAD.WIDE.U32 R58, R23, UR4, R58 ;  /* 0x00000004173a7c25 */ /* 0x000fe2000f8e003a */
[----:B------:R-:W-:-:S03]  /*1910*/  ULDC.64 UR4, c[0x0][0x5b8] ;  /* 0x00016e0000047ab9 */ /* 0x000fc60000000a00 */
[----:B------:R-:W-:Y:S02]  /*1920*/  IMAD.IADD R5, R5, 0x1, -R6 ;  /* 0x0000000105057824 */ /* 0x000fe400078e0a06 */
[----:B------:R-:W-:Y:S02]  /*1930*/  IMAD R12, R17, UR4, RZ ;  /* 0x00000004110c7c24 */ /* 0x000fe4000f8e02ff */
[----:B------:R-:W-:Y:S01]  /*1940*/  IMAD.SHL.U32 R9, R10, 0x8, RZ ;  /* 0x000000080a097824 */ /* 0x000fe200078e00ff */
[----:B------:R-:W-:Y:S01]  /*1950*/  ISETP.GT.AND P0, PT, R5, RZ, PT ;  /* 0x000000ff0500720c */ /* 0x000fe20003f04270 */
[----:B------:R-:W-:Y:S02]  /*1960*/  IMAD R17, R23, UR5, R12 ;  /* 0x0000000517117c24 */ /* 0x000fe4000f8e020c */
[----:B------:R-:W-:Y:S01]  /*1970*/  IMAD.IADD R13, R59, 0x1, R13 ;  /* 0x000000013b0d7824 */ /* 0x000fe200078e020d */
[----:B------:R-:W-:Y:S01]  /*1980*/  ISETP.GT.AND P2, PT, R7, RZ, P0 ;  /* 0x000000ff0700720c */ /* 0x000fe20000744270 */
[----:B------:R-:W-:-:S12]  /*1990*/  @!P1 BRA `(.L_x_22) ;  /* 0x0000001800189947 */ /* 0x000fd80003800000 */
[----:B------:R-:W-:Y:S01]  /*19a0*/  IADD3 R10, P1, R6, R14, RZ ;  /* 0x0000000e060a7210 */ /* 0x000fe20007f3e0ff */
[----:B------:R-:W-:Y:S01]  /*19b0*/  ULDC.64 UR6, c[0x0][0x5c0] ;  /* 0x0001700000067ab9 */ /* 0x000fe20000000a00 */
[----:B------:R-:W-:Y:S01]  /*19c0*/  ULDC.64 UR8, c[0x0][0x5b0] ;  /* 0x00016c0000087ab9 */ /* 0x000fe20000000a00 */
[----:B------:R-:W-:Y:S01]  /*19d0*/  IMAD R19, R16, UR6, RZ ;  /* 0x0000000610137c24 */ /* 0x000fe2000f8e02ff */
[----:B------:R-:W-:Y:S01]  /*19e0*/  ULDC.64 UR10, c[0x0][0x5a8] ;  /* 0x00016a00000a7ab9 */ /* 0x000fe20000000a00 */
[----:B------:R-:W-:Y:S02]  /*19f0*/  IMAD.X R11, R3, 0x1, R15, P1 ;  /* 0x00000001030b7824 */ /* 0x000fe400008e060f */
[C---:B------:R-:W-:Y:S02]  /*1a00*/  IMAD R60, R4.reuse, UR7, R19 ;  /* 0x00000007043c7c24 */ /* 0x040fe4000f8e0213 */
[----:B------:R-:W-:-:S04]  /*1a10*/  IMAD.WIDE.U32 R10, R4, UR6, R10 ;  /* 0x00000006040a7c25 */ /* 0x000fc8000f8e000a */
[----:B------:R-:W-:Y:S02]  /*1a20*/  IMAD.IADD R11, R11, 0x1, R60 ;  /* 0x000000010b0b7824 */ /* 0x000fe400078e023c */
[----:B------:R-:W-:Y:S02]  /*1a30*/  IMAD R61, R57, UR8, RZ ;  /* 0x00000008393d7c24 */ /* 0x000fe4000f8e02ff */
[----:B------:R-:W-:-:S04]  /*1a40*/  IMAD.WIDE.U32 R20, R23, UR4, R10 ;  /* 0x0000000417147c25 */ /* 0x000fc8000f8e000a */
[----:B------:R-:W-:Y:S02]  /*1a50*/  IMAD.IADD R19, R17, 0x1, R21 ;  /* 0x0000000111137824 */ /* 0x000fe400078e0215 */
[----:B------:R-:W-:Y:S02]  /*1a60*/  IMAD.MOV.U32 R18, RZ, RZ, R20 ;  /* 0x000000ffff127224 */ /* 0x000fe400078e0014 */
[C---:B------:R-:W-:Y:S02]  /*1a70*/  IMAD R61, R56.reuse, UR9, R61 ;  /* 0x00000009383d7c24 */ /* 0x040fe4000f8e023d */
[----:B------:R-:W-:-:S04]  /*1a80*/  IMAD.WIDE.U32 R10, R56, UR8, R18 ;  /* 0x00000008380a7c25 */ /* 0x000fc8000f8e0012 */
[----:B------:R-:W-:Y:S01]  /*1a90*/  IMAD.IADD R11, R11, 0x1, R61 ;  /* 0x000000010b0b7824 */ /* 0x000fe200078e023d */
[----:B------:R-:W-:-:S04]  /*1aa0*/  LEA R62, P1, R10, UR10, 0x1 ;  /* 0x0000000a0a3e7c11 */ /* 0x000fc8000f8208ff */
[----:B------:R-:W-:-:S05]  /*1ab0*/  LEA.HI.X R63, R10, UR11, R11, 0x1, P1 ;  /* 0x0000000b0a3f7c11 */ /* 0x000fca00088f0c0b */
[----:B------:R0:W2:Y:S01]  /*1ac0*/  @P2 LDG.E.LTC128B.U16 R59, desc[UR12][R62.64] ;  /* 0x0000000c3e3b2981 */ /* 0x0000a2000c1e1520 */
[----:B------:R-:W-:Y:S01]  /*1ad0*/  IMAD.WIDE.U32 R22, R23, UR4, RZ ;  /* 0x0000000417167c25 */ /* 0x000fe2000f8e00ff */
[----:B------:R-:W-:Y:S01]  /*1ae0*/  ULDC.64 UR4, c[0x0][0x5c8] ;  /* 0x0001720000047ab9 */ /* 0x000fe20000000a00 */
[----:B------:R-:W-:Y:S01]  /*1af0*/  ISETP.GT.AND P1, PT, R5, 0x1, PT ;  /* 0x000000010500780c */ /* 0x000fe20003f24270 */
[----:B------:R-:W-:Y:S01]  /*1b00*/  BSSY B0, `(.L_x_23) ;  /* 0x0000016000007945 */ /* 0x000fe20003800000 */
[----:B------:R-:W-:Y:S02]  /*1b10*/  IMAD.IADD R17, R23, 0x1, R17 ;  /* 0x0000000117117824 */ /* 0x000fe400078e0211 */
[----:B------:R-:W-:-:S04]  /*1b20*/  IMAD.MOV.U32 R16, RZ, RZ, R22 ;  /* 0x000000ffff107224 */ /* 0x000fc800078e0016 */
[----:B------:R-:W-:-:S04]  /*1b30*/  IMAD.WIDE.U32 R10, R56, UR8, R16 ;  /* 0x00000008380a7c25 */ /* 0x000fc8000f8e0010 */
[----:B------:R-:W-:Y:S02]  /*1b40*/  IMAD.IADD R11, R61, 0x1, R11 ;  /* 0x000000013d0b7824 */ /* 0x000fe400078e020b */
[----:B------:R-:W-:-:S04]  /*1b50*/  IMAD.WIDE.U32 R10, R4, UR6, R10 ;  /* 0x00000006040a7c25 */ /* 0x000fc8000f8e000a */
[----:B------:R-:W-:Y:S01]  /*1b60*/  IMAD.IADD R11, R60, 0x1, R11 ;  /* 0x000000013c0b7824 */ /* 0x000fe200078e020b */
[----:B0-----:R-:W-:Y:S02]  /*1b70*/  IADD3 R62, P4, P5, R6, R10, R14 ;  /* 0x0000000a063e7210 */ /* 0x001fe40007d9e00e */
[C---:B------:R-:W-:Y:S02]  /*1b80*/  LEA R10, P3, R58.reuse, UR4, 0x1 ;  /* 0x000000043a0a7c11 */ /* 0x040fe4000f8608ff */
[----:B------:R-:W-:Y:S02]  /*1b90*/  IADD3.X R63, R3, R11, R15, P4, P5 ;  /* 0x0000000b033f7210 */ /* 0x000fe400027ea40f */
[----:B------:R-:W-:Y:S02]  /*1ba0*/  LEA.HI.X R11, R58, UR5, R13, 0x1, P3 ;  /* 0x000000053a0b7c11 */ /* 0x000fe400098f0c0d */
[----:B------:R-:W-:Y:S02]  /*1bb0*/  ISETP.GT.AND P3, PT, R7, RZ, P1 ;  /* 0x000000ff0700720c */ /* 0x000fe40000f64270 */
[----:B------:R-:W-:-:S04]  /*1bc0*/  LEA R12, P4, R62, UR10, 0x1 ;  /* 0x0000000a3e0c7c11 */ /* 0x000fc8000f8808ff */
[----:B------:R-:W-:Y:S01]  /*1bd0*/  LEA.HI.X R13, R62, UR11, R63, 0x1, P4 ;  /* 0x0000000b3e0d7c11 */ /* 0x000fe2000a0f0c3f */
[----:B--2---:R-:W-:-:S04]  /*1be0*/  IMAD.U32 R65, R59, 0x10000, RZ ;  /* 0x000100003b417824 */ /* 0x004fc800078e00ff */
[----:B------:R-:W-:-:S04]  /*1bf0*/  FMUL R65, R65, R2 ;  /* 0x0000000241417220 */ /* 0x000fc80000400000 */
[----:B------:R-:W-:Y:S01]  /*1c00*/  FFMA R65, R24, R0, R65 ;  /* 0x0000000018417223 */ /* 0x000fe20000000041 */
[----:B------:R-:W-:-:S04]  /*1c10*/  PRMT R24, R59, 0x7610, R24 ;  /* 0x000076103b187816 */ /* 0x000fc80000000018 */
[----:B------:R-:W-:-:S05]  /*1c20*/  F2FP.BF16.F32.PACK_AB R65, RZ, R65 ;  /* 0x00000041ff41723e */ /* 0x000fca00000010ff */
[----:B------:R0:W-:Y:S01]  /*1c30*/  @P2 STG.E.U16 desc[UR12][R10.64], R65 ;  /* 0x000000410a002986 */ /* 0x0001e2000c10150c */
[----:B------:R-:W-:Y:S05]  /*1c40*/  @!P3 BRA `(.L_x_24) ;  /* 0x000000000004b947 */ /* 0x000fea0003800000 */
[----:B------:R1:W5:Y:S02]  /*1c50*/  LDG.E.LTC128B.U16 R24, desc[UR12][R12.64+0x2] ;  /* 0x0000020c0c187981 */ /* 0x000364000c1e1520 */
.L_x_24:
[----:B------:R-:W-:Y:S05]  /*1c60*/  BSYNC B0 ;  /* 0x0000000000007941 */ /* 0x000fea0003800000 */
.L_x_23:
[----:B------:R-:W-:Y:S01]  /*1c70*/  USHF.L.U32 UR5, UR8, 0x3, URZ ;  /* 0x0000000308057899 */ /* 0x000fe2000800063f */
[----:B-----5:R-:W-:Y:S01]  /*1c80*/  IMAD.U32 R21, R24, 0x10000, RZ ;  /* 0x0001000018157824 */ /* 0x020fe200078e00ff */
[----:B------:R-:W-:Y:S01]  /*1c90*/  USHF.L.U64.HI UR4, UR8, 0x3, UR9 ;  /* 0x0000000308047899 */ /* 0x000fe20008010209 */
[----:B------:R-:W-:Y:S02]  /*1ca0*/  ISETP.GT.AND P0, PT, R7, 0x8, P0 ;  /* 0x000000080700780c */ /* 0x000fe40000704270 */
[----:B------:R-:W-:Y:S01]  /*1cb0*/  FMUL R16, R21, R2 ;  /* 0x0000000215107220 */ /* 0x000fe20000400000 */
[----:B------:R-:W-:Y:S02]  /*1cc0*/  IMAD.U32 R58, RZ, RZ, UR5 ;  /* 0x00000005ff3a7e24 */ /* 0x000fe4000f8e00ff */
[----:B------:R-:W-:Y:S02]  /*1cd0*/  IMAD.U32 R59, RZ, RZ, UR4 ;  /* 0x00000004ff3b7e24 */ /* 0x000fe4000f8e00ff */
[----:B------:R-:W-:Y:S01]  /*1ce0*/  FFMA R16, R25, R0, R16 ;  /* 0x0000000019107223 */ /* 0x000fe20000000010 */
[----:B------:R-:W-:-:S04]  /*1cf0*/  IMAD.WIDE.U32 R58, R56, UR8, R58 ;  /* 0x00000008383a7c25 */ /* 0x000fc8000f8e003a */
[----:B------:R-:W-:Y:S01]  /*1d00*/  F2FP.BF16.F32.PACK_AB R16, RZ, R16 ;  /* 0x00000010ff10723e */ /* 0x000fe200000010ff */
[----:B------:R-:W-:Y:S01]  /*1d10*/  IMAD.IADD R61, R61, 0x1, R59 ;  /* 0x000000013d3d7824 */ /* 0x000fe200078e023b */
[----:B------:R-:W-:Y:S02]  /*1d20*/  IADD3 R20, P2, R20, R58, RZ ;  /* 0x0000003a14147210 */ /* 0x000fe40007f5e0ff */
[----:B------:R-:W-:Y:S02]  /*1d30*/  PRMT R23, R16, 0x7610, R23 ;  /* 0x0000761010177816 */ /* 0x000fe40000000017 */
[----:B------:R-:W-:Y:S01]  /*1d40*/  PRMT R16, R24, 0x7610, R16 ;  /* 0x0000761018107816 */ /* 0x000fe20000000010 */
[----:B------:R-:W-:Y:S01]  /*1d50*/  IMAD.X R19, R61, 0x1, R19, P2 ;  /* 0x000000013d137824 */ /* 0x000fe200010e0613 */
[C---:B------:R-:W-:Y:S01]  /*1d60*/  LEA R18, P2, R20.reuse, UR10, 0x1 ;  /* 0x0000000a14127c11 */ /* 0x040fe2000f8408ff */
[----:B------:R2:W-:Y:S03]  /*1d70*/  @P3 STG.E.U16 desc[UR12][R10.64+0x2], R23 ;  /* 0x000002170a003986 */ /* 0x0005e6000c10150c */
[----:B------:R-:W-:-:S05]  /*1d80*/  LEA.HI.X R19, R20, UR11, R19, 0x1, P2 ;  /* 0x0000000b14137c11 */ /* 0x000fca00090f0c13 */
[----:B------:R-:W3:Y:S01]  /*1d90*/  @P0 LDG.E.LTC128B.U16 R16, desc[UR12][R18.64] ;  /* 0x0000000c12100981 */ /* 0x000ee2000c1e1520 */
[----:B------:R-:W-:Y:S01]  /*1da0*/  IADD3 R20, P2, R22, R58, RZ ;  /* 0x0000003a16147210 */ /* 0x000fe20007f5e0ff */
[----:B------:R-:W-:Y:S01]  /*1db0*/  BSSY B0, `(.L_x_25) ;  /* 0x0000013000007945 */ /* 0x000fe20003800000 */
[----:B------:R-:W-:-:S03]  /*1dc0*/  ISETP.GT.AND P1, PT, R7, 0x8, P1 ;  /* 0x000000080700780c */ /* 0x000fc60000f24270 */
[----:B------:R-:W-:Y:S02]  /*1dd0*/  IMAD.X R21, R61, 0x1, R17, P2 ;  /* 0x000000013d157824 */ /* 0x000fe400010e0611 */
[----:B------:R-:W-:-:S03]  /*1de0*/  IMAD.WIDE.U32 R20, R4, UR6, R20 ;  /* 0x0000000604147c25 */ /* 0x000fc6000f8e0014 */
[----:B------:R-:W-:Y:S01]  /*1df0*/  IADD3 R6, P2, P3, R6, R20, R14 ;  /* 0x0000001406067210 */ /* 0x000fe20007b5e00e */
[----:B------:R-:W-:Y:S01]  /*1e00*/  IMAD.IADD R14, R60, 0x1, R21 ;  /* 0x000000013c0e7824 */ /* 0x000fe200078e0215 */
[----:B------:R-:W-:-:S04]  /*1e10*/  SHF.L.U64.HI R21, R9, 0x1, R8 ;  /* 0x0000000109157819 */ /* 0x000fc80000010208 */
[----:B------:R-:W-:Y:S02]  /*1e20*/  IADD3.X R3, R3, R14, R15, P2, P3 ;  /* 0x0000000e03037210 */ /* 0x000fe400017e640f */
[----:B------:R-:W-:Y:S02]  /*1e30*/  LEA R14, P2, R9, R10, 0x1 ;  /* 0x0000000a090e7211 */ /* 0x000fe400078408ff */
[----:B------:R-:W-:-:S03]  /*1e40*/  LEA R8, P3, R6, UR10, 0x1 ;  /* 0x0000000a06087c11 */ /* 0x000fc6000f8608ff */
[----:B------:R-:W-:Y:S01]  /*1e50*/  IMAD.X R15, R21, 0x1, R11, P2 ;  /* 0x00000001150f7824 */ /* 0x000fe200010e060b */
[----:B------:R-:W-:Y:S01]  /*1e60*/  LEA.HI.X R9, R6, UR11, R3, 0x1, P3 ;  /* 0x0000000b06097c11 */ /* 0x000fe200098f0c03 */
[----:B---3--:R-:W-:-:S04]  /*1e70*/  IMAD.U32 R17, R16, 0x10000, RZ ;  /* 0x0001000010117824 */ /* 0x008fc800078e00ff */
[----:B------:R-:W-:-:S04]  /*1e80*/  FMUL R17, R17, R2 ;  /* 0x0000000211117220 */ /* 0x000fc80000400000 */
[----:B------:R-:W-:-:S05]  /*1e90*/  FFMA R17, R26, R0, R17 ;  /* 0x000000001a117223 */ /* 0x000fca0000000011 */
[----:B------:R-:W-:-:S05]  /*1ea0*/  F2FP.BF16.F32.PACK_AB R17, RZ, R17 ;  /* 0x00000011ff11723e */ /* 0x000fca00000010ff */
[----:B------:R2:W-:Y:S01]  /*1eb0*/  @P0 STG.E.U16 desc[UR12][R14.64], R17 ;  /* 0x000000110e000986 */ /* 0x0005e2000c10150c */
[----:B------:R-:W-:Y:S05]  /*1ec0*/  @!P1 BRA `(.L_x_26) ;  /* 0x0000000000049947 */ /* 0x000fea0003800000 */
[----:B------:R3:W5:Y:S02]  /*1ed0*/  LDG.E.LTC128B.U16 R16, desc[UR12][R8.64+0x2] ;  /* 0x0000020c08107981 */ /* 0x000764000c1e1520 */
.L_x_26:
[----:B------:R-:W-:Y:S05]  /*1ee0*/  BSYNC B0 ;  /* 0x0000000000007941 */ /* 0x000fea0003800000 */
.L_x_25:
[----:B-----5:R-:W-:Y:S01]  /*1ef0*/  IMAD.U32 R3, R16, 0x10000, RZ ;  /* 0x0001000010037824 */ /* 0x020fe200078e00ff */
[----:B------:R-:W-:Y:S01]  /*1f00*/  ISETP.GT.AND P0, PT, R5, 0x8, PT ;  /* 0x000000080500780c */ /* 0x000fe20003f04270 */
[----:B------:R-:W-:Y:S02]  /*1f10*/  BSSY B0, `(.L_x_27) ;  /* 0x0000008000007945 */ /* 0x000fe40003800000 */
[----:B------:R-:W-:Y:S01]  /*1f20*/  FMUL R4, R3, R2 ;  /* 0x0000000203047220 */ /* 0x000fe20000400000 */
[----:B------:R-:W-:-:S03]  /*1f30*/  ISETP.GT.AND P2, PT, R7, RZ, P0 ;  /* 0x000000ff0700720c */ /* 0x000fc60000744270 */
[----:B------:R-:W-:-:S05]  /*1f40*/  FFMA R4, R27, R0, R4 ;  /* 0x000000001b047223 */ /* 0x000fca0000000004 */
[----:B------:R-:W-:-:S05]  /*1f50*/  F2FP.BF16.F32.PACK_AB R4, RZ, R4 ;  /* 0x00000004ff04723e */ /* 0x000fca00000010ff */
[----:B------:R4:W-:Y:S01]  /*1f60*/  @P1 STG.E.U16 desc[UR12][R14.64+0x2], R4 ;  /* 0x000002040e001986 */ /* 0x0009e2000c10150c */
[----:B------:R-:W-:Y:S05]  /*1f70*/  @!P2 BRA `(.L_x_28) ;  /* 0x000000000004a947 */ /* 0x000fea0003800000 */
[----:B------:R0:W5:Y:S02]  /*1f80*/  LDG.E.LTC128B.U16 R16, desc[UR12][R12.64+0x10] ;  /* 0x0000100c0c107981 */ /* 0x000164000c1e1520 */
.L_x_28:
[----:B------:R-:W-:Y:S05]  /*1f90*/  BSYNC B0 ;  /* 0x0000000000007941 */ /* 0x000fea0003800000 */
.L_x_27:
        /* <DEDUP_REMOVED lines=10> */
.L_x_30:
[----:B------:R-:W-:Y:S05]  /*2040*/  BSYNC B0 ;  /* 0x0000000000007941 */ /* 0x000fea0003800000 */
.L_x_29:
[----:B0----5:R-:W-:Y:S01]  /*2050*/  IMAD.U32 R3, R16, 0x10000, RZ ;  /* 0x0001000010037824 */ /* 0x021fe200078e00ff */
[----:B------:R-:W-:Y:S01]  /*2060*/  ISETP.GT.AND P0, PT, R7, 0x8, P0 ;  /* 0x000000080700780c */ /* 0x000fe20000704270 */
[----:B------:R-:W-:Y:S02]  /*2070*/  BSSY B0, `(.L_x_31) ;  /* 0x0000007000007945 */ /* 0x000fe40003800000 */
[----:B----4-:R-:W-:-:S04]  /*2080*/  FMUL R4, R3, R2 ;  /* 0x0000000203047220 */ /* 0x010fc80000400000 */
[----:B------:R-:W-:-:S05]  /*2090*/  FFMA R4, R29, R0, R4 ;  /* 0x000000001d047223 */ /* 0x000fca0000000004 */
[----:B------:R-:W-:-:S05]  /*20a0*/  F2FP.BF16.F32.PACK_AB R4, RZ, R4 ;  /* 0x00000004ff04723e */ /* 0x000fca00000010ff */
[----:B------:R0:W-:Y:S01]  /*20b0*/  @P3 STG.E.U16 desc[UR12][R10.64+0x12], R4 ;  /* 0x000012040a003986 */ /* 0x0001e2000c10150c */
[----:B------:R-:W-:Y:S05]  /*20c0*/  @!P0 BRA `(.L_x_32) ;  /* 0x0000000000048947 */ /* 0x000fea0003800000 */
[----:B------:R4:W5:Y:S02]  /*20d0*/  LDG.E.LTC128B.U16 R16, desc[UR12][R8.64+0x10] ;  /* 0x0000100c08107981 */ /* 0x000964000c1e1520 */
.L_x_32:
[----:B------:R-:W-:Y:S05]  /*20e0*/  BSYNC B0 ;  /* 0x0000000000007941 */ /* 0x000fea0003800000 */
.L_x_31:
[----:B-----5:R-:W-:Y:S01]  /*20f0*/  IMAD.U32 R3, R16, 0x10000, RZ ;  /* 0x0001000010037824 */ /* 0x020fe200078e00ff */
[----:B------:R-:W-:Y:S01]  /*2100*/  ISETP.GT.AND P1, PT, R7, 0x8, P1 ;  /* 0x000000080700780c */ /* 0x000fe20000f24270 */
[----:B------:R-:W-:Y:S02]  /*2110*/  BSSY B0, `(.L_x_33) ;  /* 0x0000007000007945 */ /* 0x000fe40003800000 */
[----:B------:R-:W-:-:S04]  /*2120*/  FMUL R3, R3, R2 ;  /* 0x0000000203037220 */ /* 0x000fc80000400000 */
[----:B------:R-:W-:-:S05]  /*2130*/  FFMA R3, R30, R0, R3 ;  /* 0x000000001e037223 */ /* 0x000fca0000000003 */
[----:B------:R-:W-:-:S05]  /*2140*/  F2FP.BF16.F32.PACK_AB R3, RZ, R3 ;  /* 0x00000003ff03723e */ /* 0x000fca00000010ff */
[----:B------:R0:W-:Y:S01]  /*2150*/  @P0 STG.E.U16 desc[UR12][R14.64+0x10], R3 ;  /* 0x000010030e000986 */ /* 0x0001e2000c10150c */
[----:B------:R-:W-:Y:S05]  /*2160*/  @!P1 BRA `(.L_x_34) ;  /* 0x0000000000049947 */ /* 0x000fea0003800000 */
[----:B------:R0:W5:Y:S02]  /*2170*/  LDG.E.LTC128B.U16 R16, desc[UR12][R8.64+0x12] ;  /* 0x0000120c08107981 */ /* 0x000164000c1e1520 */
.L_x_34:
[----:B------:R-:W-:Y:S05]  /*2180*/  BSYNC B0 ;  /* 0x0000000000007941 */ /* 0x000fea0003800000 */
.L_x_33:
[----:B0----5:R-:W-:Y:S01]  /*2190*/  IMAD.U32 R3, R16, 0x10000, RZ ;  /* 0x0001000010037824 */ /* 0x021fe200078e00ff */
        /* <DEDUP_REMOVED lines=9> */
.L_x_36:
[----:B------:R-:W-:Y:S05]  /*2230*/  BSYNC B0 ;  /* 0x0000000000007941 */ /* 0x000fea0003800000 */
.L_x_35:
        /* <DEDUP_REMOVED lines=10> */
.L_x_38:
[----:B------:R-:W-:Y:S05]  /*22e0*/  BSYNC B0 ;  /* 0x0000000000007941 */ /* 0x000fea0003800000 */
.L_x_37:
[----:B0----5:R-:W-:Y:S01]  /*22f0*/  IMAD.U32 R3, R16, 0x10000, RZ ;  /* 0x0001000010037824 */ /* 0x021fe200078e00ff */
        /* <DEDUP_REMOVED lines=8> */
.L_x_40:
[----:B------:R-:W-:Y:S05]  /*2380*/  BSYNC B0 ;  /* 0x0000000000007941 */ /* 0x000fea0003800000 */
.L_x_39:
        /* <DEDUP_REMOVED lines=9> */
.L_x_42:
[----:B------:R-:W-:Y:S05]  /*2420*/  BSYNC B0 ;  /* 0x0000000000007941 */ /* 0x000fea0003800000 */
.L_x_41:
        /* <DEDUP_REMOVED lines=10> */
.L_x_44:
[----:B------:R-:W-:Y:S05]  /*24d0*/  BSYNC B0 ;  /* 0x0000000000007941 */ /* 0x000fea0003800000 */
.L_x_43:
        /* <DEDUP_REMOVED lines=10> */
.L_x_46:
[----:B------:R-:W-:Y:S05]  /*2580*/  BSYNC B0 ;  /* 0x0000000000007941 */ /* 0x000fea0003800000 */
.L_x_45:
        /* <DEDUP_REMOVED lines=9> */
.L_x_48:
[----:B------:R-:W-:Y:S05]  /*2620*/  BSYNC B0 ;  /* 0x0000000000007941 */ /* 0x000fea0003800000 */
.L_x_47:
        /* <DEDUP_REMOVED lines=9> */
.L_x_50:
[----:B------:R-:W-:Y:S05]  /*26c0*/  BSYNC B0 ;  /* 0x0000000000007941 */ /* 0x000fea0003800000 */
.L_x_49:
        /* <DEDUP_REMOVED lines=10> */
.L_x_52:
[----:B------:R-:W-:Y:S05]  /*2770*/  BSYNC B0 ;  /* 0x0000000000007941 */ /* 0x000fea0003800000 */
.L_x_51:
        /* <DEDUP_REMOVED lines=10> */
.L_x_54:
[----:B------:R-:W-:Y:S05]  /*2820*/  BSYNC B0 ;  /* 0x0000000000007941 */ /* 0x000fea0003800000 */
.L_x_53:
        /* <DEDUP_REMOVED lines=9> */
.L_x_56:
[----:B------:R-:W-:Y:S05]  /*28c0*/  BSYNC B0 ;  /* 0x0000000000007941 */ /* 0x000fea0003800000 */
.L_x_55:
        /* <DEDUP_REMOVED lines=9> */
.L_x_58:
[----:B------:R-:W-:Y:S05]  /*2960*/  BSYNC B0 ;  /* 0x0000000000007941 */ /* 0x000fea0003800000 */
.L_x_57:
        /* <DEDUP_REMOVED lines=10> */
.L_x_60:
[----:B------:R-:W-:Y:S05]  /*2a10*/  BSYNC B0 ;  /* 0x0000000000007941 */ /* 0x000fea0003800000 */
.L_x_59:
        /* <DEDUP_REMOVED lines=10> */
.L_x_62:
[----:B------:R-:W-:Y:S05]  /*2ac0*/  BSYNC B0 ;  /* 0x0000000000007941 */ /* 0x000fea0003800000 */
.L_x_61:
        /* <DEDUP_REMOVED lines=9> */
.L_x_64:
[----:B------:R-:W-:Y:S05]  /*2b60*/  BSYNC B0 ;  /* 0x0000000000007941 */ /* 0x000fea0003800000 */
.L_x_63:
        /* <DEDUP_REMOVED lines=9> */
.L_x_66:
[----:B------:R-:W-:Y:S05]  /*2c00*/  BSYNC B0 ;  /* 0x0000000000007941 */ /* 0x000fea0003800000 */
.L_x_65:
        /* <DEDUP_REMOVED lines=10> */
.L_x_68:
[----:B------:R-:W-:Y:S05]  /*2cb0*/  BSYNC B0 ;  /* 0x0000000000007941 */ /* 0x000fea0003800000 */
.L_x_67:
        /* <DEDUP_REMOVED lines=10> */
.L_x_70:
[----:B------:R-:W-:Y:S05]  /*2d60*/  BSYNC B0 ;  /* 0x0000000000007941 */ /* 0x000fea0003800000 */
.L_x_69:
        /* <DEDUP_REMOVED lines=9> */
.L_x_72:
[----:B------:R-:W-:Y:S05]  /*2e00*/  BSYNC B0 ;  /* 0x0000000000007941 */ /* 0x000fea0003800000 */
.L_x_71:
        /* <DEDUP_REMOVED lines=9> */
.L_x_74:
[----:B------:R-:W-:Y:S05]  /*2ea0*/  BSYNC B0 ;  /* 0x0000000000007941 */ /* 0x000fea0003800000 */
.L_x_73:
        /* <DEDUP_REMOVED lines=10> */
.L_x_76:
[----:B------:R-:W-:Y:S05]  /*2f50*/  BSYNC B0 ;  /* 0x0000000000007941 */ /* 0x000fea0003800000 */
.L_x_75:
[----:B-----5:R-:W-:Y:S01]  /*2f60*/  IMAD.U32 R3, R16, 0x10000, RZ ;  /* 0x0001000010037824 */ /* 0x020fe200078e00ff */
[----:B------:R-:W-:Y:S01]  /*2f70*/  ISETP.GT.AND P1, PT, R5, 0x39, PT ;  /* 0x000000390500780c */ /* 0x000fe20003f24270 */
[----:B0-----:R-:W-:Y:S01]  /*2f80*/  @P2 IMAD.MOV.U32 R4, RZ, RZ, R10 ;  /* 0x000000ffff042224 */ /* 0x001fe200078e000a */
[----:B------:R-:W-:Y:S01]  /*2f90*/  BSSY B0, `(.L_x_77) ;  /* 0x0000009000007945 */ /* 0x000fe20003800000 */
[----:B------:R-:W-:Y:S01]  /*2fa0*/  FMUL R3, R3, R2 ;  /* 0x0000000203037220 */ /* 0x000fe20000400000 */
[----:B------:R-:W-:Y:S01]  /*2fb0*/  @P2 IMAD.MOV.U32 R5, RZ, RZ, R11 ;  /* 0x000000ffff052224 */ /* 0x000fe200078e000b */
[----:B------:R-:W-:Y:S02]  /*2fc0*/  ISETP.GT.AND P3, PT, R7, RZ, P1 ;  /* 0x000000ff0700720c */ /* 0x000fe40000f64270 */
[----:B------:R-:W-:-:S05]  /*2fd0*/  FFMA R3, R52, R0, R3 ;  /* 0x0000000034037223 */ /* 0x000fca0000000003 */
[----:B------:R-:W-:-:S05]  /*2fe0*/  F2FP.BF16.F32.PACK_AB R3, RZ, R3 ;  /* 0x00000003ff03723e */ /* 0x000fca00000010ff */
[----:B------:R0:W-:Y:S01]  /*2ff0*/  @P2 STG.E.U16 desc[UR12][R4.64+0x70], R3 ;  /* 0x0000700304002986 */ /* 0x0001e2000c10150c */
[----:B------:R-:W-:Y:S05]  /*3000*/  @!P3 BRA `(.L_x_78) ;  /* 0x000000000004b947 */ /* 0x000fea0003800000 */
[----:B------:R0:W5:Y:S02]  /*3010*/  LDG.E.LTC128B.U16 R16, desc[UR12][R12.64+0x72] ;  /* 0x0000720c0c107981 */ /* 0x000164000c1e1520 */
.L_x_78:
[----:B------:R-:W-:Y:S05]  /*3020*/  BSYNC B0 ;  /* 0x0000000000007941 */ /* 0x000fea0003800000 */
.L_x_77:
        /* <DEDUP_REMOVED lines=9> */
.L_x_80:
[----:B------:R-:W-:Y:S05]  /*30c0*/  BSYNC B0 ;  /* 0x0000000000007941 */ /* 0x000fea0003800000 */
.L_x_79:
[----:B-----5:R-:W-:Y:S01]  /*30d0*/  IMAD.U32 R3, R16, 0x10000, RZ ;  /* 0x0001000010037824 */ /* 0x020fe200078e00ff */
[----:B------:R-:W-:Y:S01]  /*30e0*/  ISETP.GT.AND P1, PT, R7, 0x8, P1 ;  /* 0x000000080700780c */ /* 0x000fe20000f24270 */
[----:B0-----:R-:W-:Y:S01]  /*30f0*/  @P0 IMAD.MOV.U32 R4, RZ, RZ, R14 ;  /* 0x000000ffff040224 */ /* 0x001fe200078e000e */
[----:B------:R-:W-:Y:S01]  /*3100*/  BSSY B0, `(.L_x_81) ;  /* 0x0000008000007945 */ /* 0x000fe20003800000 */
[----:B------:R-:W-:Y:S01]  /*3110*/  FMUL R3, R3, R2 ;  /* 0x0000000203037220 */ /* 0x000fe20000400000 */
[----:B------:R-:W-:-:S03]  /*3120*/  @P0 IMAD.MOV.U32 R5, RZ, RZ, R15 ;  /* 0x000000ffff050224 */ /* 0x000fc600078e000f */
[----:B------:R-:W-:-:S05]  /*3130*/  FFMA R3, R54, R0, R3 ;  /* 0x0000000036037223 */ /* 0x000fca0000000003 */
[----:B------:R-:W-:-:S05]  /*3140*/  F2FP.BF16.F32.PACK_AB R3, RZ, R3 ;  /* 0x00000003ff03723e */ /* 0x000fca00000010ff */
[----:B------:R0:W-:Y:S01]  /*3150*/  @P0 STG.E.U16 desc[UR12][R4.64+0x70], R3 ;  /* 0x0000700304000986 */ /* 0x0001e2000c10150c */
[----:B------:R-:W-:Y:S05]  /*3160*/  @!P1 BRA `(.L_x_82) ;  /* 0x0000000000049947 */ /* 0x000fea0003800000 */
[----:B------:R0:W5:Y:S02]  /*3170*/  LDG.E.LTC128B.U16 R16, desc[UR12][R8.64+0x72] ;  /* 0x0000720c08107981 */ /* 0x000164000c1e1520 */
.L_x_82:
[----:B------:R-:W-:Y:S05]  /*3180*/  BSYNC B0 ;  /* 0x0000000000007941 */ /* 0x000fea0003800000 */
.L_x_81:
[----:B0----5:R-:W-:-:S04]  /*3190*/  IMAD.U32 R3, R16, 0x10000, RZ ;  /* 0x0001000010037824 */ /* 0x021fc800078e00ff */
[----:B------:R-:W-:-:S04]  /*31a0*/  FMUL R2, R3, R2 ;  /* 0x0000000203027220 */ /* 0x000fc80000400000 */
[----:B------:R-:W-:Y:S01]  /*31b0*/  FFMA R2, R55, R0, R2 ;  /* 0x0000000037027223 */ /* 0x000fe20000000002 */
[----:B------:R-:W-:Y:S06]  /*31c0*/  @!P1 EXIT ;  /* 0x000000000000994d */ /* 0x000fec0003800000 */
[----:B------:R-:W-:-:S05]  /*31d0*/  F2FP.BF16.F32.PACK_AB R2, RZ, R2 ;  /* 0x00000002ff02723e */ /* 0x000fca00000010ff */
[----:B------:R-:W-:Y:S01]  /*31e0*/  STG.E.U16 desc[UR12][R14.64+0x72], R2 ;  /* 0x000072020e007986 */ /* 0x000fe2000c10150c */
[----:B------:R-:W-:Y:S05]  /*31f0*/  EXIT ;  /* 0x000000000000794d */ /* 0x000fea0003800000 */
.L_x_22:
[----:B------:R-:W-:Y:S01]  /*3200*/  ISETP.GT.AND P3, PT, R5, 0x1, PT ;  /* 0x000000010500780c */ /* 0x000fe20003f64270 */
[----:B------:R-:W-:Y:S01]  /*3210*/  ULDC.64 UR4, c[0x0][0x5c8] ;  /* 0x0001720000047ab9 */ /* 0x000fe20000000a00 */
[-C--:B------:R-:W-:Y:S01]  /*3220*/  FMUL R24, R24, R0.reuse ;  /* 0x0000000018187220 */ /* 0x080fe20000400000 */
[-C--:B------:R-:W-:Y:S01]  /*3230*/  FMUL R25, R25, R0.reuse ;  /* 0x0000000019197220 */ /* 0x080fe20000400000 */
[----:B------:R-:W-:Y:S01]  /*3240*/  ISETP.GT.AND P1, PT, R7, RZ, P3 ;  /* 0x000000ff0700720c */ /* 0x000fe20001f24270 */
[-C--:B------:R-:W-:Y:S01]  /*3250*/  FMUL R26, R26, R0.reuse ;  /* 0x000000001a1a7220 */ /* 0x080fe20000400000 */
[----:B------:R-:W-:Y:S01]  /*3260*/  LEA R2, P4, R58, UR4, 0x1 ;  /* 0x000000043a027c11 */ /* 0x000fe2000f8808ff */
[----:B------:R-:W-:Y:S01]  /*3270*/  FMUL R27, R27, R0 ;  /* 0x000000001b1b7220 */ /* 0x000fe20000400000 */
[----:B------:R-:W-:Y:S01]  /*3280*/  F2FP.BF16.F32.PACK_AB R24, RZ, R24 ;  /* 0x00000018ff18723e */ /* 0x000fe200000010ff */
[-C--:B------:R-:W-:Y:S01]  /*3290*/  FMUL R28, R28, R0.reuse ;  /* 0x000000001c1c7220 */ /* 0x080fe20000400000 */
[----:B------:R-:W-:Y:S01]  /*32a0*/  LEA.HI.X R3, R58, UR5, R13, 0x1, P4 ;  /* 0x000000053a037c11 */ /* 0x000fe2000a0f0c0d */
[-C--:B------:R-:W-:Y:S01]  /*32b0*/  FMUL R29, R29, R0.reuse ;  /* 0x000000001d1d7220 */ /* 0x080fe20000400000 */
[----:B------:R-:W-:Y:S01]  /*32c0*/  F2FP.BF16.F32.PACK_AB R25, RZ, R25 ;  /* 0x00000019ff19723e */ /* 0x000fe200000010ff */
[-C--:B------:R-:W-:Y:S01]  /*32d0*/  FMUL R30, R30, R0.reuse ;  /* 0x000000001e1e7220 */ /* 0x080fe20000400000 */
[----:B------:R-:W-:Y:S01]  /*32e0*/  SHF.L.U64.HI R11, R9, 0x1, R8 ;  /* 0x00000001090b7819 */ /* 0x000fe20000010208 */
[----:B------:R-:W-:Y:S01]  /*32f0*/  @P2 STG.E.U16 desc[UR12][R2.64], R24 ;  /* 0x0000001802002986 */ /* 0x000fe2000c10150c */
[----:B------:R-:W-:Y:S01]  /*3300*/  ISETP.GT.AND P2, PT, R7, 0x8, P0 ;  /* 0x000000080700780c */ /* 0x000fe20000744270 */
[----:B------:R-:W-:Y:S01]  /*3310*/  FMUL R31, R31, R0 ;  /* 0x000000001f1f7220 */ /* 0x000fe20000400000 */
[----:B------:R-:W-:Y:S01]  /*3320*/  LEA R8, P5, R9, R2, 0x1 ;  /* 0x0000000209087211 */ /* 0x000fe200078a08ff */
[----:B------:R-:W-:Y:S01]  /*3330*/  @P1 STG.E.U16 desc[UR12][R2.64+0x2], R25 ;  /* 0x0000021902001986 */ /* 0x000fe2000c10150c */
[----:B------:R-:W-:Y:S01]  /*3340*/  ISETP.GT.AND P1, PT, R5, 0x8, PT ;  /* 0x000000080500780c */ /* 0x000fe20003f24270 */
[-C--:B------:R-:W-:Y:S01]  /*3350*/  FMUL R32, R32, R0.reuse ;  /* 0x0000000020207220 */ /* 0x080fe20000400000 */
[----:B------:R-:W-:Y:S01]  /*3360*/  ISETP.GT.AND P3, PT, R7, 0x8, P3 ;  /* 0x000000080700780c */ /* 0x000fe20001f64270 */
[----:B------:R-:W-:Y:S01]  /*3370*/  IMAD.X R9, R11, 0x1, R3, P5 ;  /* 0x000000010b097824 */ /* 0x000fe200028e0603 */
[----:B------:R-:W-:Y:S01]  /*3380*/  ISETP.GT.AND P0, PT, R5, 0x9, PT ;  /* 0x000000090500780c */ /* 0x000fe20003f04270 */
[-C--:B------:R-:W-:Y:S01]  /*3390*/  FMUL R33, R33, R0.reuse ;  /* 0x0000000021217220 */ /* 0x080fe20000400000 */
[C---:B------:R-:W-:Y:S01]  /*33a0*/  ISETP.GT.AND P4, PT, R7.reuse, RZ, P1 ;  /* 0x000000ff0700720c */ /* 0x040fe20000f84270 */
[-C--:B------:R-:W-:Y:S01]  /*33b0*/  FMUL R34, R34, R0.reuse ;  /* 0x0000000022227220 */ /* 0x080fe20000400000 */
[----:B------:R-:W-:Y:S01]  /*33c0*/  ISETP.GT.AND P5, PT, R7, RZ, P0 ;  /* 0x000000ff0700720c */ /* 0x000fe200007a4270 */
[----:B------:R-:W-:Y:S01]  /*33d0*/  FMUL R35, R35, R0 ;  /* 0x0000000023237220 */ /* 0x000fe20000400000 */
[----:B------:R-:W-:Y:S01]  /*33e0*/  F2FP.BF16.F32.PACK_AB R26, RZ, R26 ;  /* 0x0000001aff1a723e */ /* 0x000fe200000010ff */
[-C--:B------:R-:W-:Y:S01]  /*33f0*/  FMUL R36, R36, R0.reuse ;  /* 0x0000000024247220 */ /* 0x080fe20000400000 */
[----:B------:R-:W-:Y:S01]  /*3400*/  F2FP.BF16.F32.PACK_AB R27, RZ, R27 ;  /* 0x0000001bff1b723e */ /* 0x000fe200000010ff */
[----:B------:R-:W-:Y:S01]  /*3410*/  FMUL R37, R37, R0 ;  /* 0x0000000025257220 */ /* 0x000fe20000400000 */
[----:B------:R-:W-:Y:S01]  /*3420*/  F2FP.BF16.F32.PACK_AB R28, RZ, R28 ;  /* 0x0000001cff1c723e */ /* 0x000fe200000010ff */
[----:B------:R-:W-:Y:S01]  /*3430*/  @P2 STG.E.U16 desc[UR12][R8.64], R26 ;  /* 0x0000001a08002986 */ /* 0x000fe2000c10150c */
[----:B------:R-:W-:Y:S01]  /*3440*/  ISETP.GT.AND P1, PT, R7, 0x8, P1 ;  /* 0x000000080700780c */ /* 0x000fe20000f24270 */
[-C--:B------:R-:W-:Y:S01]  /*3450*/  FMUL R38, R38, R0.reuse ;  /* 0x0000000026267220 */ /* 0x080fe20000400000 */
[----:B------:R-:W-:Y:S01]  /*3460*/  F2FP.BF16.F32.PACK_AB R29, RZ, R29 ;  /* 0x0000001dff1d723e */ /* 0x000fe200000010ff */
[----:B------:R-:W-:Y:S01]  /*3470*/  @P3 STG.E.U16 desc[UR12][R8.64+0x2], R27 ;  /* 0x0000021b08003986 */ /* 0x000fe2000c10150c */
[----:B------:R-:W-:Y:S01]  /*3480*/  ISETP.GT.AND P3, PT, R5, 0x10, PT ;  /* 0x000000100500780c */ /* 0x000fe20003f64270 */
[-C--:B------:R-:W-:Y:S01]  /*3490*/  FMUL R39, R39, R0.reuse ;  /* 0x0000000027277220 */ /* 0x080fe20000400000 */
[----:B------:R-:W-:Y:S01]  /*34a0*/  ISETP.GT.AND P2, PT, R7, 0x8, P0 ;  /* 0x000000080700780c */ /* 0x000fe20000744270 */
[----:B------:R-:W-:Y:S01]  /*34b0*/  @P4 STG.E.U16 desc[UR12][R2.64+0x10], R28 ;  /* 0x0000101c02004986 */ /* 0x000fe2000c10150c */
[----:B------:R-:W-:Y:S01]  /*34c0*/  ISETP.GT.AND P0, PT, R5, 0x11, PT ;  /* 0x000000110500780c */ /* 0x000fe20003f04270 */
[-C--:B------:R-:W-:Y:S01]  /*34d0*/  FMUL R40, R40, R0.reuse ;  /* 0x0000000028287220 */ /* 0x080fe20000400000 */
[C---:B------:R-:W-:Y:S01]  /*34e0*/  ISETP.GT.AND P4, PT, R7.reuse, RZ, P3 ;  /* 0x000000ff0700720c */ /* 0x040fe20001f84270 */
[----:B------:R-:W-:Y:S01]  /*34f0*/  @P5 STG.E.U16 desc[UR12][R2.64+0x12], R29 ;  /* 0x0000121d02005986 */ /* 0x000fe2000c10150c */
        /* <DEDUP_REMOVED lines=28> */
[C---:B------:R-:W-:Y:S01]  /*36c0*/  ISETP.GT.AND P1, PT, R7.reuse, 0x8, P2 ;  /* 0x000000080700780c */ /* 0x040fe20001724270 */
[-C--:B------:R-:W-:Y:S01]  /*36d0*/  FMUL R50, R50, R0.reuse ;  /* 0x0000000032327220 */ /* 0x080fe20000400000 */
[----:B------:R-:W-:Y:S01]  /*36e0*/  F2FP.BF16.F32.PACK_AB R37, RZ, R37 ;  /* 0x00000025ff25723e */ /* 0x000fe200000010ff */
[----:B------:R-:W-:Y:S01]  /*36f0*/  @P0 STG.E.U16 desc[UR12][R8.64+0x22], R35 ;  /* 0x0000222308000986 */ /* 0x000fe2000c10150c */
[----:B------:R-:W-:Y:S01]  /*3700*/  ISETP.GT.AND P2, PT, R7, 0x8, P3 ;  /* 0x000000080700780c */ /* 0x000fe20001f44270 */
[-C--:B------:R-:W-:Y:S01]  /*3710*/  FMUL R51, R51, R0.reuse ;  /* 0x0000000033337220 */ /* 0x080fe20000400000 */
[C---:B------:R-:W-:Y:S01]  /*3720*/  ISETP.GT.AND P3, PT, R5.reuse, 0x20, PT ;  /* 0x000000200500780c */ /* 0x040fe20003f64270 */
        /* <DEDUP_REMOVED lines=13> */
[----:B------:R-:W-:-:S02]  /*3800*/  F2FP.BF16.F32.PACK_AB R41, RZ, R41 ;  /* 0x00000029ff29723e */ /* 0x000fc400000010ff */
[C---:B------:R-:W-:Y:S01]  /*3810*/  ISETP.GT.AND P1, PT, R7.reuse, 0x8, P3 ;  /* 0x000000080700780c */ /* 0x040fe20001f24270 */
[----:B------:R-:W-:Y:S01]  /*3820*/  @P2 STG.E.U16 desc[UR12][R8.64+0x32], R39 ;  /* 0x0000322708002986 */ /* 0x000fe2000c10150c */
[----:B------:R-:W-:Y:S02]  /*3830*/  ISETP.GT.AND P0, PT, R7, 0x8, P0 ;  /* 0x000000080700780c */ /* 0x000fe40000704270 */
[----:B------:R-:W-:Y:S01]  /*3840*/  F2FP.BF16.F32.PACK_AB R42, RZ, R42 ;  /* 0x0000002aff2a723e */ /* 0x000fe200000010ff */
[----:B------:R-:W-:Y:S01]  /*3850*/  @P4 STG.E.U16 desc[UR12][R2.64+0x40], R40 ;  /* 0x0000402802004986 */ /* 0x000fe2000c10150c */
[C---:B------:R-:W-:Y:S02]  /*3860*/  ISETP.GT.AND P4, PT, R5.reuse, 0x28, PT ;  /* 0x000000280500780c */ /* 0x040fe40003f84270 */
[----:B------:R-:W-:Y:S01]  /*3870*/  F2FP.BF16.F32.PACK_AB R43, RZ, R43 ;  /* 0x0000002bff2b723e */ /* 0x000fe200000010ff */
[----:B------:R-:W-:Y:S01]  /*3880*/  @P5 STG.E.U16 desc[UR12][R2.64+0x42], R41 ;  /* 0x0000422902005986 */ /* 0x000fe2000c10150c */
[----:B------:R-:W-:-:S02]  /*3890*/  ISETP.GT.AND P5, PT, R5, 0x29, PT ;  /* 0x000000290500780c */ /* 0x000fc40003fa4270 */
[C---:B------:R-:W-:Y:S01]  /*38a0*/  ISETP.GT.AND P2, PT, R7.reuse, RZ, P4 ;  /* 0x000000ff0700720c */ /* 0x040fe20002744270 */
[----:B------:R-:W-:Y:S01]  /*38b0*/  @P1 STG.E.U16 desc[UR12][R8.64+0x40], R42 ;  /* 0x0000402a08001986 */ /* 0x000fe2000c10150c */
[C---:B------:R-:W-:Y:S02]  /*38c0*/  ISETP.GT.AND P6, PT, R7.reuse, RZ, P5 ;  /* 0x000000ff0700720c */ /* 0x040fe40002fc4270 */
[----:B------:R-:W-:Y:S01]  /*38d0*/  F2FP.BF16.F32.PACK_AB R44, RZ, R44 ;  /* 0x0000002cff2c723e */ /* 0x000fe200000010ff */
[----:B------:R-:W-:Y:S01]  /*38e0*/  @P0 STG.E.U16 desc[UR12][R8.64+0x42], R43 ;  /* 0x0000422b08000986 */ /* 0x000fe2000c10150c */
[----:B------:R-:W-:Y:S02]  /*38f0*/  ISETP.GT.AND P4, PT, R7, 0x8, P4 ;  /* 0x000000080700780c */ /* 0x000fe40002784270 */
[----:B------:R-:W-:Y:S02]  /*3900*/  F2FP.BF16.F32.PACK_AB R45, RZ, R45 ;  /* 0x0000002dff2d723e */ /* 0x000fe400000010ff */
[----:B------:R-:W-:-:S02]  /*3910*/  ISETP.GT.AND P3, PT, R5, 0x30, PT ;  /* 0x000000300500780c */ /* 0x000fc40003f64270 */
[C---:B------:R-:W-:Y:S01]  /*3920*/  ISETP.GT.AND P1, PT, R5.reuse, 0x38, PT ;  /* 0x000000380500780c */ /* 0x040fe20003f24270 */
[----:B------:R-:W-:Y:S01]  /*3930*/  @P2 STG.E.U16 desc[UR12][R2.64+0x50], R44 ;  /* 0x0000502c02002986 */ /* 0x000fe2000c10150c */
[C---:B------:R-:W-:Y:S02]  /*3940*/  ISETP.GT.AND P2, PT, R5.reuse, 0x31, PT ;  /* 0x000000310500780c */ /* 0x040fe40003f44270 */
[----:B------:R-:W-:Y:S01]  /*3950*/  ISETP.GT.AND P0, PT, R5, 0x39, PT ;  /* 0x000000390500780c */ /* 0x000fe20003f04270 */
[----:B------:R-:W-:Y:S01]  /*3960*/  @P6 STG.E.U16 desc[UR12][R2.64+0x52], R45 ;  /* 0x0000522d02006986 */ /* 0x000fe2000c10150c */
[C---:B------:R-:W-:Y:S01]  /*3970*/  ISETP.GT.AND P6, PT, R7.reuse, 0x8, P5 ;  /* 0x000000080700780c */ /* 0x040fe20002fc4270 */
[----:B------:R-:W-:Y:S01]  /*3980*/  @P4 IMAD.MOV.U32 R4, RZ, RZ, R8 ;  /* 0x000000ffff044224 */ /* 0x000fe200078e0008 */
[----:B------:R-:W-:Y:S01]  /*3990*/  F2FP.BF16.F32.PACK_AB R46, RZ, R46 ;  /* 0x0000002eff2e723e */ /* 0x000fe200000010ff */
[----:B------:R-:W-:Y:S01]  /*39a0*/  @P4 IMAD.MOV.U32 R5, RZ, RZ, R9 ;  /* 0x000000ffff054224 */ /* 0x000fe200078e0009 */
[----:B------:R-:W-:-:S02]  /*39b0*/  ISETP.GT.AND P5, PT, R7, RZ, P3 ;  /* 0x000000ff0700720c */ /* 0x000fc40001fa4270 */
[C---:B------:R-:W-:Y:S02]  /*39c0*/  ISETP.GT.AND P3, PT, R7.reuse, 0x8, P3 ;  /* 0x000000080700780c */ /* 0x040fe40001f64270 */
[----:B------:R0:W-:Y:S01]  /*39d0*/  @P4 STG.E.U16 desc[UR12][R4.64+0x50], R46 ;  /* 0x0000502e04004986 */ /* 0x0001e2000c10150c */
[C---:B------:R-:W-:Y:S02]  /*39e0*/  ISETP.GT.AND P4, PT, R7.reuse, RZ, P2 ;  /* 0x000000ff0700720c */ /* 0x040fe40001784270 */
[----:B------:R-:W-:Y:S02]  /*39f0*/  F2FP.BF16.F32.PACK_AB R47, RZ, R47 ;  /* 0x0000002fff2f723e */ /* 0x000fe400000010ff */
[----:B------:R-:W-:Y:S02]  /*3a00*/  F2FP.BF16.F32.PACK_AB R48, RZ, R48 ;  /* 0x00000030ff30723e */ /* 0x000fe400000010ff */
[----:B------:R-:W-:Y:S02]  /*3a10*/  ISETP.GT.AND P2, PT, R7, 0x8, P2 ;  /* 0x000000080700780c */ /* 0x000fe40001744270 */
[----:B------:R-:W-:-:S02]  /*3a20*/  F2FP.BF16.F32.PACK_AB R49, RZ, R49 ;  /* 0x00000031ff31723e */ /* 0x000fc400000010ff */
[----:B------:R-:W-:Y:S01]  /*3a30*/  F2FP.BF16.F32.PACK_AB R50, RZ, R50 ;  /* 0x00000032ff32723e */ /* 0x000fe200000010ff */
[----:B0-----:R-:W-:Y:S01]  /*3a40*/  @P6 IMAD.MOV.U32 R4, RZ, RZ, R8 ;  /* 0x000000ffff046224 */ /* 0x001fe200078e0008 */
[----:B------:R-:W-:Y:S01]  /*3a50*/  F2FP.BF16.F32.PACK_AB R51, RZ, R51 ;  /* 0x00000033ff33723e */ /* 0x000fe200000010ff */
[----:B------:R-:W-:Y:S01]  /*3a60*/  @P6 IMAD.MOV.U32 R5, RZ, RZ, R9 ;  /* 0x000000ffff056224 */ /* 0x000fe200078e0009 */
[----:B------:R-:W-:Y:S02]  /*3a70*/  F2FP.BF16.F32.PACK_AB R52, RZ, R52 ;  /* 0x00000034ff34723e */ /* 0x000fe400000010ff */
[----:B------:R-:W-:Y:S02]  /*3a80*/  F2FP.BF16.F32.PACK_AB R53, RZ, R53 ;  /* 0x00000035ff35723e */ /* 0x000fe400000010ff */
[----:B------:R0:W-:Y:S01]  /*3a90*/  @P6 STG.E.U16 desc[UR12][R4.64+0x52], R47 ;  /* 0x0000522f04006986 */ /* 0x0001e2000c10150c */
[C---:B------:R-:W-:Y:S02]  /*3aa0*/  ISETP.GT.AND P6, PT, R7.reuse, RZ, P0 ;  /* 0x000000ff0700720c */ /* 0x040fe400007c4270 */
[C---:B------:R-:W-:Y:S01]  /*3ab0*/  ISETP.GT.AND P0, PT, R7.reuse, 0x8, P0 ;  /* 0x000000080700780c */ /* 0x040fe20000704270 */
[----:B------:R-:W-:Y:S01]  /*3ac0*/  @P5 STG.E.U16 desc[UR12][R2.64+0x60], R48 ;  /* 0x0000603002005986 */ /* 0x000fe2000c10150c */
[----:B------:R-:W-:-:S02]  /*3ad0*/  ISETP.GT.AND P5, PT, R7, RZ, P1 ;  /* 0x000000ff0700720c */ /* 0x000fc40000fa4270 */
[----:B------:R-:W-:Y:S01]  /*3ae0*/  ISETP.GT.AND P1, PT, R7, 0x8, P1 ;  /* 0x000000080700780c */ /* 0x000fe20000f24270 */
[----:B------:R-:W-:Y:S01]  /*3af0*/  @P4 STG.E.U16 desc[UR12][R2.64+0x62], R49 ;  /* 0x0000623102004986 */ /* 0x000fe2000c10150c */
[----:B------:R-:W-:Y:S01]  /*3b00*/  F2FP.BF16.F32.PACK_AB R54, RZ, R54 ;  /* 0x00000036ff36723e */ /* 0x000fe200000010ff */
[----:B0-----:R-:W-:Y:S02]  /*3b10*/  @P3 IMAD.MOV.U32 R4, RZ, RZ, R8 ;  /* 0x000000ffff043224 */ /* 0x001fe400078e0008 */
[----:B------:R-:W-:-:S05]  /*3b20*/  @P3 IMAD.MOV.U32 R5, RZ, RZ, R9 ;  /* 0x000000ffff053224 */ /* 0x000fca00078e0009 */
[----:B------:R0:W-:Y:S02]  /*3b30*/  @P3 STG.E.U16 desc[UR12][R4.64+0x60], R50 ;  /* 0x0000603204003986 */ /* 0x0001e4000c10150c */
[----:B0-----:R-:W-:Y:S02]  /*3b40*/  @P2 IMAD.MOV.U32 R4, RZ, RZ, R8 ;  /* 0x000000ffff042224 */ /* 0x001fe400078e0008 */
[----:B------:R-:W-:-:S05]  /*3b50*/  @P2 IMAD.MOV.U32 R5, RZ, RZ, R9 ;  /* 0x000000ffff052224 */ /* 0x000fca00078e0009 */
[----:B------:R-:W-:Y:S04]  /*3b60*/  @P2 STG.E.U16 desc[UR12][R4.64+0x62], R51 ;  /* 0x0000623304002986 */ /* 0x000fe8000c10150c */
[----:B------:R-:W-:Y:S04]  /*3b70*/  @P5 STG.E.U16 desc[UR12][R2.64+0x70], R52 ;  /* 0x0000703402005986 */ /* 0x000fe8000c10150c */
[----:B------:R0:W-:Y:S02]  /*3b80*/  @P6 STG.E.U16 desc[UR12][R2.64+0x72], R53 ;  /* 0x0000723502006986 */ /* 0x0001e4000c10150c */
[----:B0-----:R-:W-:-:S02]  /*3b90*/  @P1 IMAD.MOV.U32 R2, RZ, RZ, R8 ;  /* 0x000000ffff021224 */ /* 0x001fc400078e0008 */
[----:B------:R-:W-:-:S05]  /*3ba0*/  @P1 IMAD.MOV.U32 R3, RZ, RZ, R9 ;  /* 0x000000ffff031224 */ /* 0x000fca00078e0009 */
[----:B------:R0:W-:Y:S01]  /*3bb0*/  @P1 STG.E.U16 desc[UR12][R2.64+0x70], R54 ;  /* 0x0000703602001986 */ /* 0x0001e2000c10150c */
[----:B------:R-:W-:Y:S05]  /*3bc0*/  @!P0 EXIT ;  /* 0x000000000000894d */ /* 0x000fea0003800000 */
[----:B------:R-:W-:-:S05]  /*3bd0*/  F2FP.BF16.F32.PACK_AB R0, RZ, R0 ;  /* 0x00000000ff00723e */ /* 0x000fca00000010ff */
[----:B------:R-:W-:Y:S01]  /*3be0*/  STG.E.U16 desc[UR12][R8.64+0x72], R0 ;  /* 0x0000720008007986 */ /* 0x000fe2000c10150c */
[----:B------:R-:W-:Y:S05]  /*3bf0*/  EXIT ;  /* 0x000000000000794d */ /* 0x000fea0003800000 */
.L_x_10:
[----:B------:R-:W-:-:S13]  /*3c00*/  ISETP.NE.AND P0, PT, R9, RZ, PT ;  /* 0x000000ff0900720c */ /* 0x000fda0003f05270 */
[----:B------:R-:W-:Y:S05]  /*3c10*/  @P0 EXIT ;  /* 0x000000000000094d */ /* 0x000fea0003800000 */
[----:B------:R-:W-:-:S13]  /*3c20*/  ELECT P0, URZ, PT ;  /* 0x00000000003f782f */ /* 0x000fda0003800000 */
[----:B------:R-:W-:Y:S05]  /*3c30*/  @!P0 BRA `(.L_x_83) ;  /* 0x0000000400688947 */ /* 0x000fea0003800000 */
[----:B------:R-:W-:Y:S02]  /*3c40*/  ISETP.GE.AND P0, PT, R15, 0x1, PT ;  /* 0x000000010f00780c */ /* 0x000fe40003f06270 */
[----:B-----5:R-:W-:-:S04]  /*3c50*/  SHF.R.S32.HI R0, RZ, 0x1f, R5 ;  /* 0x0000001fff007819 */ /* 0x020fc80000011405 */
[----:B------:R-:W-:-:S07]  /*3c60*/  LEA.HI R0, R0, R5, RZ, 0x7 ;  /* 0x0000000500007211 */ /* 0x000fce00078f38ff */
[----:B------:R-:W-:Y:S05]  /*3c70*/  @!P0 BRA `(.L_x_83) ;  /* 0x0000000400588947 */ /* 0x000fea0003800000 */
[----:B------:R-:W0:Y:S01]  /*3c80*/  S2R R10, SR_CTAID.X ;  /* 0x00000000000a7919 */ /* 0x000e220000002500 */
[----:B------:R-:W1:Y:S01]  /*3c90*/  LDC.64 R8, c[0x0][0x4d8] ;  /* 0x00013600ff087b82 */ /* 0x000e620000000a00 */
[----:B------:R-:W-:Y:S01]  /*3ca0*/  LOP3.LUT R0, R0, 0xffffff80, RZ, 0xc0, !PT ;  /* 0xffffff8000007812 */ /* 0x000fe200078ec0ff */
[----:B------:R-:W-:Y:S01]  /*3cb0*/  ULDC.64 UR4, c[0x0][0x4b0] ;  /* 0x00012c0000047ab9 */ /* 0x000fe20000000a00 */
[----:B------:R-:W-:Y:S01]  /*3cc0*/  LOP3.LUT P0, RZ, R5, 0x1f, RZ, 0xc0, !PT ;  /* 0x0000001f05ff7812 */ /* 0x000fe2000780c0ff */
[----:B------:R-:W-:Y:S01]  /*3cd0*/  IMAD.SHL.U32 R6, R6, 0x40, RZ ;  /* 0x0000004006067824 */ /* 0x000fe200078e00ff */
[----:B------:R-:W-:Y:S01]  /*3ce0*/  LOP3.LUT R12, R3, 0x2, RZ, 0xfc, !PT ;  /* 0x00000002030c7812 */ /* 0x000fe200078efcff */
[----:B------:R-:W-:Y:S02]  /*3cf0*/  IMAD.IADD R0, R5, 0x1, -R0 ;  /* 0x0000000105007824 */ /* 0x000fe400078e0a00 */
[----:B------:R-:W-:Y:S02]  /*3d00*/  VIADD R14, R7, 0x1 ;  /* 0x00000001070e7836 */ /* 0x000fe40000000000 */
[----:B------:R-:W-:Y:S01]  /*3d10*/  IMAD.MOV.U32 R13, RZ, RZ, RZ ;  /* 0x000000ffff0d7224 */ /* 0x000fe200078e00ff */
[C---:B------:R-:W-:Y:S01]  /*3d20*/  ISETP.NE.AND P2, PT, R0.reuse, RZ, PT ;  /* 0x000000ff0000720c */ /* 0x040fe20003f45270 */
[----:B------:R-:W-:Y:S01]  /*3d30*/  IMAD.MOV.U32 R2, RZ, RZ, RZ ;  /* 0x000000ffff027224 */ /* 0x000fe200078e00ff */
[----:B------:R-:W-:Y:S01]  /*3d40*/  ISETP.NE.OR P0, PT, R0, RZ, !P0 ;  /* 0x000000ff0000720c */ /* 0x000fe20004705670 */
[----:B------:R-:W-:-:S02]  /*3d50*/  IMAD.MOV.U32 R0, RZ, RZ, 0x1 ;  /* 0x00000001ff007424 */ /* 0x000fc400078e00ff */
[----:B-1----:R-:W-:Y:S02]  /*3d60*/  IMAD R8, R23, UR4, R8 ;  /* 0x0000000417087c24 */ /* 0x002fe4000f8e0208 */
[----:B------:R-:W-:Y:S02]  /*3d70*/  IMAD R9, R4, UR5, R9 ;  /* 0x0000000504097c24 */ /* 0x000fe4000f8e0209 */
[----:B0-----:R-:W-:-:S07]  /*3d80*/  IMAD.SHL.U32 R10, R10, 0x40, RZ ;  /* 0x000000400a0a7824 */ /* 0x001fce00078e00ff */
.L_x_87:
[----:B------:R-:W0:Y:S01]  /*3d90*/  S2R R5, SR_CgaCtaId ;  /* 0x0000000000057919 */ /* 0x000e220000008800 */
[----:B------:R-:W-:-:S04]  /*3da0*/  MOV R4, 0x400 ;  /* 0x0000040000047802 */ /* 0x000fc80000000f00 */
[----:B0-----:R-:W-:Y:S02]  /*3db0*/  LEA R11, R5, R4, 0x18 ;  /* 0x00000004050b7211 */ /* 0x001fe400078ec0ff */
[----:B------:R-:W-:-:S03]  /*3dc0*/  SHF.L.U32 R4, R0, 0x1f, RZ ;  /* 0x0000001f00047819 */ /* 0x000fc600000006ff */
[----:B------:R-:W-:-:S07]  /*3dd0*/  IMAD R5, R2, 0x8, R11 ;  /* 0x0000000802057824 */ /* 0x000fce00078e020b */
.L_x_84:
[----:B0-----:R0:W1:Y:S02]  /*3de0*/  SYNCS.PHASECHK.TRANS64.TRYWAIT P1, [R5+URZ+0x380e0], R4 ;  /* 0x0380e004050075a7 */ /* 0x001064000802017f */
[----:B-1----:R-:W-:Y:S05]  /*3df0*/  @!P1 NANOSLEEP.SYNCS 0x989680 ;  /* 0x009896800000995d */ /* 0x002fea0003900000 */
[----:B------:R-:W1:Y:S02]  /*3e00*/  @!P1 SYNCS.PHASECHK.TRANS64 P1, [R5+URZ+0x380e0], R4 ;  /* 0x0380e004050095a7 */ /* 0x000e64000802007f */
[----:B-1----:R-:W-:Y:S05]  /*3e10*/  @!P1 BRA `(.L_x_84) ;  /* 0xfffffffc00f09947 */ /* 0x002fea000383ffff */
[----:B0-----:R-:W0:Y:S02]  /*3e20*/  @!P2 LDC R4, c[0x0][0x500] ;  /* 0x00014000ff04ab82 */ /* 0x001e240000000800 */
[----:B0-----:R0:W-:Y:S02]  /*3e30*/  @!P2 SYNCS.ARRIVE.TRANS64 RZ, [R5+URZ+0x38000], R4 ;  /* 0x0380000405ffa9a7 */ /* 0x0011e4000800003f */
[----:B0-----:R-:W-:-:S04]  /*3e40*/  PRMT R4, R12, 0x9910, RZ ;  /* 0x000099100c047816 */ /* 0x001fc800000000ff */
[----:B------:R-:W-:-:S13]  /*3e50*/  ISETP.NE.AND P1, PT, R4, 0x2, PT ;  /* 0x000000020400780c */ /* 0x000fda0003f25270 */
[----:B------:R-:W-:Y:S05]  /*3e60*/  @P1 BRA `(.L_x_85) ;  /* 0x0000000000041947 */ /* 0x000fea0003800000 */
[----:B------:R-:W-:Y:S01]  /*3e70*/  BPT.TRAP 0x1 ;  /* 0x000000040000795c */ /* 0x000fe20000300000 */
.L_x_85:
[----:B------:R-:W-:Y:S05]  /*3e80*/  @P0 BRA `(.L_x_86) ;  /* 0x0000000000040947 */ /* 0x000fea0003800000 */
[----:B------:R-:W-:Y:S01]  /*3e90*/  BPT.TRAP 0x1 ;  /* 0x000000040000795c */ /* 0x000fe20000300000 */
.L_x_86:
[----:B------:R-:W-:Y:S01]  /*3ea0*/  ULDC UR6, c[0x0][0x48c] ;  /* 0x0001230000067ab9 */ /* 0x000fe20000000800 */
[----:B------:R-:W-:Y:S01]  /*3eb0*/  R2UR UR11, R13 ;  /* 0x000000000d0b72ca */ /* 0x000fe200000e0000 */
[----:B------:R-:W-:Y:S01]  /*3ec0*/  UISETP.NE.AND UP1, UPT, UR6, 0x1, UPT ;  /* 0x000000010600788c */ /* 0x000fe2000bf25270 */
[----:B------:R-:W-:Y:S01]  /*3ed0*/  R2UR UR15, R11 ;  /* 0x000000000b0f72ca */ /* 0x000fe200000e0000 */
[----:B------:R-:W-:Y:S01]  /*3ee0*/  ULDC UR12, c[0x0][0x498] ;  /* 0x00012600000c7ab9 */ /* 0x000fe20000000800 */
[----:B------:R-:W-:Y:S01]  /*3ef0*/  R2UR UR18, R5 ;  /* 0x00000000051272ca */ /* 0x000fe200000e0000 */
[----:B------:R-:W-:Y:S01]  /*3f00*/  UISETP.NE.AND UP0, UPT, UR12, 0x1, UPT ;  /* 0x000000010c00788c */ /* 0x000fe2000bf05270 */
[----:B------:R-:W-:Y:S01]  /*3f10*/  R2UR UR13, R2 ;  /* 0x00000000020d72ca */ /* 0x000fe200000e0000 */
[----:B------:R-:W-:Y:S01]  /*3f20*/  UIADD3 UR10, -UR6, URZ, URZ ;  /* 0x0000003f060a7290 */ /* 0x000fe2000fffe13f */
[C---:B------:R-:W-:Y:S01]  /*3f30*/  R2UR UR7, R13.reuse ;  /* 0x000000000d0772ca */ /* 0x040fe200000e0000 */
[----:B------:R-:W-:Y:S01]  /*3f40*/  VIADD R14, R14, 0xffffffff ;  /* 0xffffffff0e0e7836 */ /* 0x000fe20000000000 */
[----:B------:R-:W-:Y:S01]  /*3f50*/  PRMT R4, R8, 0x40, R9 ;  /* 0x0000004008047816 */ /* 0x000fe20000000009 */
[----:B------:R-:W-:Y:S01]  /*3f60*/  ULDC.64 UR22, c[0x0][0x198] ;  /* 0x0000660000167ab9 */ /* 0x000fe20000000a00 */
[----:B------:R-:W-:Y:S01]  /*3f70*/  @UP1 ULDC.64 UR8, c[0x0][0x490] ;  /* 0x0001240000081ab9 */ /* 0x000fe20000000a00 */
[----:B------:R-:W-:Y:S01]  /*3f80*/  ULDC.64 UR16, c[0x0][0x4b8] ;  /* 0x00012e0000107ab9 */ /* 0x000fe20000000a00 */
[----:B------:R-:W-:Y:S01]  /*3f90*/  UIMAD.WIDE.U32 UR4, UR11, UR8, URZ ;  /* 0x000000080b0472a5 */ /* 0x000fe2000f8e003f */
[----:B------:R-:W-:Y:S01]  /*3fa0*/  ISETP.GT.AND P3, PT, R14, 0x1, PT ;  /* 0x000000010e00780c */ /* 0x000fe20003f64270 */
[----:B------:R-:W-:Y:S01]  /*3fb0*/  @UP0 ULDC UR6, c[0x0][0x4a0] ;  /* 0x0001280000060ab9 */ /* 0x000fe20000000800 */
[----:B------:R-:W-:Y:S01]  /*3fc0*/  @UP0 ULDC UR8, c[0x0][0x49c] ;  /* 0x0001270000080ab9 */ /* 0x000fe20000000800 */
[----:B------:R-:W-:Y:S01]  /*3fd0*/  @UP1 USHF.R.U32.HI UR11, URZ, UR9, UR5 ;  /* 0x000000093f0b1299 */ /* 0x000fe20008011605 */
[----:B------:R-:W-:Y:S01]  /*3fe0*/  VIADD R2, R2, 0x1 ;  /* 0x0000000102027836 */ /* 0x000fe20000000000 */
[----:B------:R-:W-:Y:S01]  /*3ff0*/  ULEA UR4, UR13, UR15, 0xc ;  /* 0x0000000f0d047291 */ /* 0x000fe2000f8e603f */
[----:B------:R-:W-:Y:S01]  /*4000*/  VIADD R13, R13, 0x20 ;  /* 0x000000200d0d7836 */ /* 0x000fe20000000000 */
[----:B------:R-:W-:-:S02]  /*4010*/  UIMAD.WIDE.U32 UR8, UR11, UR8, URZ ;  /* 0x000000080b0872a5 */ /* 0x000fc4000f8e003f */
[----:B------:R-:W-:Y:S01]  /*4020*/  UIADD3 UR5, UR18, 0x38000, URZ ;  /* 0x0003800012057890 */ /* 0x000fe2000fffe03f */
[----:B------:R-:W-:Y:S01]  /*4030*/  R2UR UR18, R4 ;  /* 0x00000000041272ca */ /* 0x000fe200000e0000 */
[----:B------:R-:W-:Y:S01]  /*4040*/  UMOV UR13, UR11 ;  /* 0x0000000b000d7c82 */ /* 0x000fe20008000000 */
[----:B------:R-:W-:Y:S01]  /*4050*/  @UP0 USHF.R.U32.HI UR13, URZ, UR6, UR9 ;  /* 0x000000063f0d0299 */ /* 0x000fe20008011609 */
[----:B------:R-:W-:Y:S01]  /*4060*/  R2UR UR6, R10 ;  /* 0x000000000a0672ca */ /* 0x000fe200000e0000 */
[----:B------:R-:W-:Y:S01]  /*4070*/  UIADD3 UR14, UP1, UR22, 0xf0, URZ ;  /* 0x000000f0160e7890 */ /* 0x000fe2000ff3e03f */
[----:B------:R-:W-:Y:S01]  /*4080*/  ISETP.NE.AND P1, PT, R2, 0x1c, PT ;  /* 0x0000001c0200780c */ /* 0x000fe20003f25270 */
[----:B------:R-:W-:Y:S02]  /*4090*/  UIADD3 UR8, -UR13, URZ, URZ ;  /* 0x0000003f0d087290 */ /* 0x000fe4000fffe13f */
[----:B------:R-:W-:Y:S01]  /*40a0*/  UIMAD UR9, UR11, UR10, UR7 ;  /* 0x0000000a0b0972a4 */ /* 0x000fe2000f8e0207 */
[----:B------:R-:W-:Y:S01]  /*40b0*/  R2UR UR10, R6 ;  /* 0x00000000060a72ca */ /* 0x000fe200000e0000 */
[----:B------:R-:W-:Y:S01]  /*40c0*/  UIADD3 UR22, UP2, UR22, 0x1f0, URZ ;  /* 0x000001f016167890 */ /* 0x000fe2000ff5e03f */
[----:B------:R-:W-:Y:S01]  /*40d0*/  SEL R5, RZ, 0x1, P1 ;  /* 0x00000001ff057807 */ /* 0x000fe20000800000 */
[----:B------:R-:W-:Y:S01]  /*40e0*/  UIMAD UR12, UR12, UR8, UR11 ;  /* 0x000000080c0c72a4 */ /* 0x000fe2000f8e020b */
[----:B------:R-:W-:Y:S01]  /*40f0*/  SEL R2, R2, RZ, P1 ;  /* 0x000000ff02027207 */ /* 0x000fe20000800000 */
[----:B------:R-:W-:Y:S01]  /*4100*/  ULDC.64 UR20, c[0x0][0x4d0] ;  /* 0x0001340000147ab9 */ /* 0x000fe20000000a00 */
[----:B------:R-:W-:Y:S01]  /*4110*/  UIADD3.X UR15, URZ, UR23, URZ, UP1, !UPT ;  /* 0x000000173f0f7290 */ /* 0x000fe20008ffe43f */
[----:B------:R-:W-:Y:S01]  /*4120*/  LOP3.LUT R0, R0, R5, RZ, 0x3c, !PT ;  /* 0x0000000500007212 */ /* 0x000fe200078e3cff */
[----:B------:R-:W-:-:S02]  /*4130*/  UIADD3 UR8, UR4, 0x1c000, URZ ;  /* 0x0001c00004087890 */ /* 0x000fc4000fffe03f */
[----:B------:R-:W-:Y:S02]  /*4140*/  UIMAD UR11, UR9, UR16, UR20 ;  /* 0x00000010090b72a4 */ /* 0x000fe4000f8e0214 */
[----:B------:R-:W-:Y:S02]  /*4150*/  UIMAD UR12, UR12, UR17, UR21 ;  /* 0x000000110c0c72a4 */ /* 0x000fe4000f8e0215 */
[----:B------:R-:W-:Y:S02]  /*4160*/  UIADD3.X UR23, URZ, UR23, URZ, UP2, !UPT ;  /* 0x000000173f177290 */ /* 0x000fe400097fe43f */
[----:B------:R-:W-:Y:S01]  /*4170*/  UPRMT UR18, UR18, 0x5410, URZ ;  /* 0x0000541012127896 */ /* 0x000fe2000800003f */
[----:B------:R-:W-:Y:S01]  /*4180*/  UMOV UR16, 0x0 ;  /* 0x0000000000107882 */ /* 0x000fe20000000000 */
[----:B------:R-:W-:Y:S01]  /*4190*/  UMOV UR17, 0x10000000 ;  /* 0x1000000000117882 */ /* 0x000fe20000000000 */
[----:B------:R-:W-:Y:S01]  /*41a0*/  UMOV UR9, UR5 ;  /* 0x0000000500097c82 */ /* 0x000fe20008000000 */
[----:B------:R0:W-:Y:S05]  /*41b0*/  UTMALDG.2D [UR4], [UR14], desc[UR16] ;  /* 0x000010040e0075b4 */ /* 0x0001ea0008009000 */
[----:B------:R0:W-:Y:S02]  /*41c0*/  UTMALDG.4D.IM2COL [UR8], [UR22], UR18 ;  /* 0x00000008160073b4 */ /* 0x0001e40008058012 */
[----:B0-----:R-:W-:Y:S05]  /*41d0*/  @P3 BRA `(.L_x_87) ;  /* 0xfffffff800ec3947 */ /* 0x001fea000383ffff */
.L_x_83:
[----:B------:R-:W-:Y:S01]  /*41e0*/  ISETP.GE.U32.AND P2, PT, R7, 0x1c, PT ;  /* 0x0000001c0700780c */ /* 0x000fe20003f46070 */
[----:B------:R-:W-:Y:S05]  /*41f0*/  WARPSYNC.ALL ;  /* 0x0000000000007948 */ /* 0x000fea0003800000 */
[----:B------:R-:W-:-:S07]  /*4200*/  ELECT P1, URZ, PT ;  /* 0x00000000003f782f */ /* 0x000fce0003820000 */
[----:B------:R-:W-:-:S05]  /*4210*/  @P2 SHF.R.U32.HI R4, RZ, 0x2, R7 ;  /* 0x00000002ff042819 */ /* 0x000fca0000011607 */
[----:B------:R-:W-:-:S05]  /*4220*/  @P2 IMAD.WIDE.U32 R4, R4, 0x24924925, RZ ;  /* 0x2492492504042825 */ /* 0x000fca00078e00ff */
[----:B------:R-:W-:-:S04]  /*4230*/  @P2 LOP3.LUT R4, R5, 0x1, RZ, 0xc0, !PT ;  /* 0x0000000105042812 */ /* 0x000fc800078ec0ff */
[----:B------:R-:W-:Y:S01]  /*4240*/  @P2 ISETP.NE.U32.AND P0, PT, R4, 0x1, PT ;  /* 0x000000010400280c */ /* 0x000fe20003f05070 */
[----:B------:R-:W-:-:S12]  /*4250*/  @!P1 EXIT ;  /* 0x000000000000994d */ /* 0x000fd80003800000 */
[----:B------:R-:W-:Y:S01]  /*4260*/  LOP3.LUT R3, R3, 0x2, RZ, 0xfc, !PT ;  /* 0x0000000203037812 */ /* 0x000fe200078efcff */
[----:B------:R-:W-:Y:S01]  /*4270*/  IMAD.MOV.U32 R4, RZ, RZ, 0x1 ;  /* 0x00000001ff047424 */ /* 0x000fe200078e00ff */
[----:B------:R-:W-:Y:S02]  /*4280*/  @P2 ISETP.NE.U32.AND.EX P0, PT, RZ, RZ, PT, P0 ;  /* 0x000000ffff00220c */ /* 0x000fe40003f05100 */
[----:B------:R-:W-:Y:S02]  /*4290*/  ISETP.NE.AND P1, PT, R3, 0x3, PT ;  /* 0x000000030300780c */ /* 0x000fe40003f25270 */
[----:B------:R-:W-:-:S11]  /*42a0*/  @P2 SEL R4, RZ, 0x1, !P0 ;  /* 0x00000001ff042807 */ /* 0x000fd60004000000 */
[----:B------:R-:W-:Y:S05]  /*42b0*/  @!P1 BRA `(.L_x_88) ;  /* 0x0000000000049947 */ /* 0x000fea0003800000 */
[----:B------:R-:W-:Y:S01]  /*42c0*/  BPT.TRAP 0x1 ;  /* 0x000000040000795c */ /* 0x000fe20000300000 */
.L_x_88:
[----:B------:R-:W0:Y:S01]  /*42d0*/  S2R R5, SR_CgaCtaId ;  /* 0x0000000000057919 */ /* 0x000e220000008800 */
[----:B-----5:R-:W-:Y:S02]  /*42e0*/  SHF.R.U32.HI R2, RZ, 0x2, R7 ;  /* 0x00000002ff027819 */ /* 0x020fe40000011607 */
[----:B------:R-:W-:-:S03]  /*42f0*/  MOV R0, 0x400 ;  /* 0x0000040000007802 */ /* 0x000fc60000000f00 */
[----:B------:R-:W-:-:S04]  /*4300*/  IMAD.WIDE.U32 R2, R2, 0x24924925, RZ ;  /* 0x2492492502027825 */ /* 0x000fc800078e00ff */
[----:B------:R-:W-:Y:S01]  /*4310*/  IMAD R3, R3, -0x1c, R7 ;  /* 0xffffffe403037824 */ /* 0x000fe200078e0207 */
[----:B0-----:R-:W-:Y:S02]  /*4320*/  LEA R0, R5, R0, 0x18 ;  /* 0x0000000005007211 */ /* 0x001fe400078ec0ff */
[----:B------:R-:W-:-:S03]  /*4330*/  SHF.L.U32 R5, R4, 0x1f, RZ ;  /* 0x0000001f04057819 */ /* 0x000fc600000006ff */
[----:B------:R-:W-:-:S04]  /*4340*/  VIADD R0, R0, 0x380e0 ;  /* 0x000380e000007836 */ /* 0x000fc80000000000 */
[----:B------:R-:W-:-:S07]  /*4350*/  IMAD R2, R3, 0x8, R0 ;  /* 0x0000000803027824 */ /* 0x000fce00078e0200 */
.L_x_89:
[----:B0-----:R0:W1:Y:S02]  /*4360*/  SYNCS.PHASECHK.TRANS64.TRYWAIT P0, [R2+URZ], R5 ;  /* 0x00000005020075a7 */ /* 0x001064000800017f */
[----:B-1----:R-:W-:Y:S05]  /*4370*/  @!P0 NANOSLEEP.SYNCS 0x989680 ;  /* 0x009896800000895d */ /* 0x002fea0003900000 */
[----:B------:R-:W1:Y:S02]  /*4380*/  @!P0 SYNCS.PHASECHK.TRANS64 P0, [R2+URZ], R5 ;  /* 0x00000005020085a7 */ /* 0x000e64000800007f */
[----:B-1----:R-:W-:Y:S05]  /*4390*/  @!P0 BRA `(.L_x_89) ;  /* 0xfffffffc00f08947 */ /* 0x002fea000383ffff */
[----:B------:R-:W-:-:S05]  /*43a0*/  VIADD R3, R3, 0x1 ;  /* 0x0000000103037836 */ /* 0x000fca0000000000 */
[----:B------:R-:W-:-:S04]  /*43b0*/  ISETP.NE.AND P0, PT, R3, 0x1c, PT ;  /* 0x0000001c0300780c */ /* 0x000fc80003f05270 */
[----:B0-----:R-:W-:Y:S02]  /*43c0*/  SEL R5, RZ, 0x1, P0 ;  /* 0x00000001ff057807 */ /* 0x001fe40000000000 */
[----:B------:R-:W-:Y:S02]  /*43d0*/  SEL R3, R3, RZ, P0 ;  /* 0x000000ff03037207 */ /* 0x000fe40000000000 */
[----:B------:R-:W-:-:S03]  /*43e0*/  LOP3.LUT R7, R4, R5, RZ, 0x3c, !PT ;  /* 0x0000000504077212 */ /* 0x000fc600078e3cff */
[----:B------:R-:W-:Y:S01]  /*43f0*/  IMAD R2, R3, 0x8, R0 ;  /* 0x0000000803027824 */ /* 0x000fe200078e0200 */
[----:B------:R-:W-:-:S07]  /*4400*/  SHF.L.U32 R5, R7, 0x1f, RZ ;  /* 0x0000001f07057819 */ /* 0x000fce00000006ff */
.L_x_90:
        /* <DEDUP_REMOVED lines=11> */
.L_x_91:
        /* <DEDUP_REMOVED lines=11> */
.L_x_92:
        /* <DEDUP_REMOVED lines=11> */
.L_x_93:
        /* <DEDUP_REMOVED lines=11> */
.L_x_94:
        /* <DEDUP_REMOVED lines=11> */
.L_x_95:
        /* <DEDUP_REMOVED lines=11> */
.L_x_96:
        /* <DEDUP_REMOVED lines=11> */
.L_x_97:
        /* <DEDUP_REMOVED lines=11> */
.L_x_98:
        /* <DEDUP_REMOVED lines=11> */
.L_x_99:
        /* <DEDUP_REMOVED lines=11> */
.L_x_100:
        /* <DEDUP_REMOVED lines=11> */
.L_x_101:
        /* <DEDUP_REMOVED lines=11> */
.L_x_102:
        /* <DEDUP_REMOVED lines=11> */
.L_x_103:
        /* <DEDUP_REMOVED lines=11> */
.L_x_104:
        /* <DEDUP_REMOVED lines=11> */
.L_x_105:
        /* <DEDUP_REMOVED lines=11> */
.L_x_106:
        /* <DEDUP_REMOVED lines=11> */
.L_x_107:
        /* <DEDUP_REMOVED lines=11> */
.L_x_108:
        /* <DEDUP_REMOVED lines=11> */
.L_x_109:
        /* <DEDUP_REMOVED lines=11> */
.L_x_110:
        /* <DEDUP_REMOVED lines=11> */
.L_x_111:
        /* <DEDUP_REMOVED lines=11> */
.L_x_112:
        /* <DEDUP_REMOVED lines=11> */
.L_x_113:
        /* <DEDUP_REMOVED lines=11> */
.L_x_114:
        /* <DEDUP_REMOVED lines=11> */
.L_x_115:
        /* <DEDUP_REMOVED lines=11> */
.L_x_116:
[----:B0-----:R0:W1:Y:S02]  /*55f0*/  SYNCS.PHASECHK.TRANS64.TRYWAIT P0, [R3+URZ], R0 ;  /* 0x00000000030075a7 */ /* 0x001064000800017f */
[----:B-1----:R-:W-:Y:S05]  /*5600*/  @!P0 NANOSLEEP.SYNCS 0x989680 ;  /* 0x009896800000895d */ /* 0x002fea0003900000 */
[----:B------:R-:W1:Y:S02]  /*5610*/  @!P0 SYNCS.PHASECHK.TRANS64 P0, [R3+URZ], R0 ;  /* 0x00000000030085a7 */ /* 0x000e64000800007f */
[----:B-1----:R-:W-:Y:S05]  /*5620*/  @P0 EXIT ;  /* 0x000000000000094d */ /* 0x002fea0003800000 */
[----:B------:R-:W-:Y:S05]  /*5630*/  BRA `(.L_x_116) ;  /* 0xfffffffc00ec7947 */ /* 0x000fea000383ffff */
.L_x_117:
[----:B------:R-:W-:-:S00]  /*5640*/  BRA `(.L_x_117) ;  /* 0xfffffffc00fc7947 */ /* 0x000fc0000383ffff */
[----:B------:R-:W-:-:S00]  /*5650*/  NOP ;  /* 0x0000000000007918 */ /* 0x000fc00000000000 */
        /* <DEDUP_REMOVED lines=10> */
.L_x_118:


//--------------------- .nv.shared._ZN7cutlass13device_kernelINS_4conv6kernel13ConvUniversalINS1_16ConvProblemShapeILNS1_8OperatorE2ELi2EEENS1_10collective14CollectiveConvINS1_46MainloopSm90TmaGmmaWarpSpecializedImplicitGemmILS5_2ELi28ELi2EN4cute5tupleIJNSA_1CILi1EEESD_SD_EEENS1_36KernelImplicitTmaWarpSpecializedSm90ELi1EEENSB_IJNSC_ILi64EEENSB_IJSH_EEENSB_IJNSC_ILi32EEEEEEEEENS_10bfloat16_tESM_NSA_8TiledMMAINSA_8MMA_AtomIJNSA_4SM904GMMA27MMA_64x64x16_F32BF16BF16_SSILNSQ_5MajorE1ELSS_1ELNSQ_7ScaleInE1ELST_1EEEEEENSA_6LayoutISE_NSB_IJNSC_ILi0EEESX_SX_EEEEENSB_IJNSA_10UnderscoreES10_S10_EEEEENS7_6detail26Sm90ImplicitGemmTileTraitsINSA_13SM90_TMA_LOADENSA_14ComposedLayoutINSA_7SwizzleILi3ELi4ELi3EEENSA_18smem_ptr_flag_bitsILi16EEENSW_INSB_IJNSB_IJSH_SD_EEENSB_IJNSC_ILi8EEENSC_ILi4EEEEEENSB_IJSD_NSC_ILi28EEEEEEEEENSB_IJNSB_IJSD_SX_EEENSB_IJSH_NSC_ILi512EEEEEENSB_IJSX_NSC_ILi2048EEEEEEEEEEEEEvEENS14_INSA_20SM90_TMA_LOAD_IM2COLES1P_vEEEENS_8epilogue10collective6detail29Sm90TmaWarpSpecializedAdapterINS1V_15DefaultEpilogueISM_NSB_IJlNSB_IJSD_llEEESX_EEES20_NS1U_6thread17LinearCombinationISM_Li1EffLNS21_9ScaleType4KindE0ELNS_15FloatRoundStyleE2ESM_EENS_4gemm15EpilogueDefaultEEEEEvvEEEEvNT_6ParamsE --------------------------
	.section	.nv.shared._ZN7cutlass13device_kernelINS_4conv6kernel13ConvUniversalINS1_16ConvProblemShapeILNS1_8OperatorE2ELi2EEENS1_10collective14CollectiveConvINS1_46MainloopSm90TmaGmmaWarpSpecializedImplicitGemmILS5_2ELi28ELi2EN4cute5tupleIJNSA_1CILi1EEESD_SD_EEENS1_36KernelImplicitTmaWarpSpecializedSm90ELi1EEENSB_IJNSC_ILi64EEENSB_IJSH_EEENSB_IJNSC_ILi32EEEEEEEEENS_10bfloat16_tESM_NSA_8TiledMMAINSA_8MMA_AtomIJNSA_4SM904GMMA27MMA_64x64x16_F32BF16BF16_SSILNSQ_5MajorE1ELSS_1ELNSQ_7ScaleInE1ELST_1EEEEEENSA_6LayoutISE_NSB_IJNSC_ILi0EEESX_SX_EEEEENSB_IJNSA_10UnderscoreES10_S10_EEEEENS7_6detail26Sm90ImplicitGemmTileTraitsINSA_13SM90_TMA_LOADENSA_14ComposedLayoutINSA_7SwizzleILi3ELi4ELi3EEENSA_18smem_ptr_flag_bitsILi16EEENSW_INSB_IJNSB_IJSH_SD_EEENSB_IJNSC_ILi8EEENSC_ILi4EEEEEENSB_IJSD_NSC_ILi28EEEEEEEEENSB_IJNSB_IJSD_SX_EEENSB_IJSH_NSC_ILi512EEEEEENSB_IJSX_NSC_ILi2048EEEEEEEEEEEEEvEENS14_INSA_20SM90_TMA_LOAD_IM2COLES1P_vEEEENS_8epilogue10collective6detail29Sm90TmaWarpSpecializedAdapterINS1V_15DefaultEpilogueISM_NSB_IJlNSB_IJSD_llEEESX_EEES20_NS1U_6thread17LinearCombinationISM_Li1EffLNS21_9ScaleType4KindE0ELNS_15FloatRoundStyleE2ESM_EENS_4gemm15EpilogueDefaultEEEEEvvEEEEvNT_6ParamsE,"aw",@nobits
	.sectionflags	@""
	.align	16
	.zero		1024


//--------------------- .nv.shared.reserved.0     --------------------------
	.section	.nv.shared.reserved.0,"aw",@nobits
	.weak		__nv_reservedSMEM_offset_0_alias
	.size		__nv_reservedSMEM_offset_0_alias, 0, 0
	.other		__nv_reservedSMEM_offset_0_alias,@"STO_CUDA_RESERVED_SHARED STV_DEFAULT"
__nv_reservedSMEM_offset_0_alias:
	.zero		0


//--------------------- .nv.global                --------------------------
	.section	.nv.global,"aw",@nobits
.nv.global:
	.type		_ZN39_INTERNAL_fd0a1b4c_4_k_cu_9dc6da43_27864cute1_E,@object
	.size		_ZN39_INTERNAL_fd0a1b4c_4_k_cu_9dc6da43_27864cute1_E,(_ZN39_INTERNAL_fd0a1b4c_4_k_cu_9dc6da43_27864cuda3std3__45__cpo6cbeginE - _ZN39_INTERNAL_fd0a1b4c_4_k_cu_9dc6da43_27864cute1_E)
_ZN39_INTERNAL_fd0a1b4c_4_k_cu_9dc6da43_27864cute1_E:
	.zero		1
	.type		_ZN39_INTERNAL_fd0a1b4c_4_k_cu_9dc6da43_27864cuda3std3__45__cpo6cbeginE,@object
	.size		_ZN39_INTERNAL_fd0a1b4c_4_k_cu_9dc6da43_27864cuda3std3__45__cpo6cbeginE,(_ZN39_INTERNAL_fd0a1b4c_4_k_cu_9dc6da43_27864cuda3std3__48in_placeE - _ZN39_INTERNAL_fd0a1b4c_4_k_cu_9dc6da43_27864cuda3std3__45__cpo6cbeginE)
_ZN39_INTERNAL_fd0a1b4c_4_k_cu_9dc6da43_27864cuda3std3__45__cpo6cbeginE:
	.zero		1
	.type		_ZN39_INTERNAL_fd0a1b4c_4_k_cu_9dc6da43_27864cuda3std3__48in_placeE,@object
	.size		_ZN39_INTERNAL_fd0a1b4c_4_k_cu_9dc6da43_27864cuda3std3__48in_placeE,(_ZN39_INTERNAL_fd0a1b4c_4_k_cu_9dc6da43_27864cuda3std6ranges3__45__cpo9iter_moveE - _ZN39_INTERNAL_fd0a1b4c_4_k_cu_9dc6da43_27864cuda3std3__48in_placeE)
_ZN39_INTERNAL_fd0a1b4c_4_k_cu_9dc6da43_27864cuda3std3__48in_placeE:
	.zero		1
	.type		_ZN39_INTERNAL_fd0a1b4c_4_k_cu_9dc6da43_27864cuda3std6ranges3__45__cpo9iter_moveE,@object
	.size		_ZN39_INTERNAL_fd0a1b4c_4_k_cu_9dc6da43_27864cuda3std6ranges3__45__cpo9iter_moveE,(_ZN39_INTERNAL_fd0a1b4c_4_k_cu_9dc6da43_27864cuda3std3__45__cpo5beginE - _ZN39_INTERNAL_fd0a1b4c_4_k_cu_9dc6da43_27864cuda3std6ranges3__45__cpo9iter_moveE)
_ZN39_INTERNAL_fd0a1b4c_4_k_cu_9dc6da43_27864cuda3std6ranges3__45__cpo9iter_moveE:
	.zero		1
	.type		_ZN39_INTERNAL_fd0a1b4c_4_k_cu_9dc6da43_27864cuda3std3__45__cpo5beginE,@object
	.size		_ZN39_INTERNAL_fd0a1b4c_4_k_cu_9dc6da43_27864cuda3std3__45__cpo5beginE,(_ZN39_INTERNAL_fd0a1b4c_4_k_cu_9dc6da43_27864cuda3std3__441_GLOBAL__N__fd0a1b4c_4_k_cu_9dc6da43_27866ignoreE - _ZN39_INTERNAL_fd0a1b4c_4_k_cu_9dc6da43_27864cuda3std3__45__cpo5beginE)
_ZN39_INTERNAL_fd0a1b4c_4_k_cu_9dc6da43_27864cuda3std3__45__cpo5beginE:
	.zero		1
	.type		_ZN39_INTERNAL_fd0a1b4c_4_k_cu_9dc6da43_27864cuda3std3__441_GLOBAL__N__fd0a1b4c_4_k_cu_9dc6da43_27866ignoreE,@object
	.size		_ZN39_INTERNAL_fd0a1b4c_4_k_cu_9dc6da43_27864cuda3std3__441_GLOBAL__N__fd0a1b4c_4_k_cu_9dc6da43_27866ignoreE,(_ZN39_INTERNAL_fd0a1b4c_4_k_cu_9dc6da43_27864cute7productE - _ZN39_INTERNAL_fd0a1b4c_4_k_cu_9dc6da43_27864cuda3std3__441_GLOBAL__N__fd0a1b4c_4_k_cu_9dc6da43_27866ignoreE)
_ZN39_INTERNAL_fd0a1b4c_4_k_cu_9dc6da43_27864cuda3std3__441_GLOBAL__N__fd0a1b4c_4_k_cu_9dc6da43_27866ignoreE:
	.zero		1
	.type		_ZN39_INTERNAL_fd0a1b4c_4_k_cu_9dc6da43_27864cute7productE,@object
	.size		_ZN39_INTERNAL_fd0a1b4c_4_k_cu_9dc6da43_27864cute7productE,(_ZN39_INTERNAL_fd0a1b4c_4_k_cu_9dc6da43_27864cuda3std3__45__cpo3endE - _ZN39_INTERNAL_fd0a1b4c_4_k_cu_9dc6da43_27864cute7productE)
_ZN39_INTERNAL_fd0a1b4c_4_k_cu_9dc6da43_27864cute7productE:
	.zero		1
	.type		_ZN39_INTERNAL_fd0a1b4c_4_k_cu_9dc6da43_27864cuda3std3__45__cpo3endE,@object
	.size		_ZN39_INTERNAL_fd0a1b4c_4_k_cu_9dc6da43_27864cuda3std3__45__cpo3endE,(_ZN39_INTERNAL_fd0a1b4c_4_k_cu_9dc6da43_27864cuda3std3__419piecewise_constructE - _ZN39_INTERNAL_fd0a1b4c_4_k_cu_9dc6da43_27864cuda3std3__45__cpo3endE)
_ZN39_INTERNAL_fd0a1b4c_4_k_cu_9dc6da43_27864cuda3std3__45__cpo3endE:
	.zero		1
	.type		_ZN39_INTERNAL_fd0a1b4c_4_k_cu_9dc6da43_27864cuda3std3__419piecewise_constructE,@object
	.size		_ZN39_INTERNAL_fd0a1b4c_4_k_cu_9dc6da43_27864cuda3std3__419piecewise_constructE,(_ZN39_INTERNAL_fd0a1b4c_4_k_cu_9dc6da43_27864cuda3std3__45__cpo4cendE - _ZN39_INTERNAL_fd0a1b4c_4_k_cu_9dc6da43_27864cuda3std3__419piecewise_constructE)
_ZN39_INTERNAL_fd0a1b4c_4_k_cu_9dc6da43_27864cuda3std3__419piecewise_constructE:
	.zero		1
	.type		_ZN39_INTERNAL_fd0a1b4c_4_k_cu_9dc6da43_27864cuda3std3__45__cpo4cendE,@object
	.size		_ZN39_INTERNAL_fd0a1b4c_4_k_cu_9dc6da43_27864cuda3std3__45__cpo4cendE,(_ZN39_INTERNAL_fd0a1b4c_4_k_cu_9dc6da43_27864cuda3std6ranges3__45__cpo4swapE - _ZN39_INTERNAL_fd0a1b4c_4_k_cu_9dc6da43_27864cuda3std3__45__cpo4cendE)
_ZN39_INTERNAL_fd0a1b4c_4_k_cu_9dc6da43_27864cuda3std3__45__cpo4cendE:
	.zero		1
	.type		_ZN39_INTERNAL_fd0a1b4c_4_k_cu_9dc6da43_27864cuda3std6ranges3__45__cpo4swapE,@object
	.size		_ZN39_INTERNAL_fd0a1b4c_4_k_cu_9dc6da43_27864cuda3std6ranges3__45__cpo4swapE,(.L_7 - _ZN39_INTERNAL_fd0a1b4c_4_k_cu_9dc6da43_27864cuda3std6ranges3__45__cpo4swapE)
_ZN39_INTERNAL_fd0a1b4c_4_k_cu_9dc6da43_27864cuda3std6ranges3__45__cpo4swapE:
	.zero		1
.L_7:


//--------------------- .nv.constant0._ZN7cutlass13device_kernelINS_4conv6kernel13ConvUniversalINS1_16ConvProblemShapeILNS1_8OperatorE2ELi2EEENS1_10collective14CollectiveConvINS1_46MainloopSm90TmaGmmaWarpSpecializedImplicitGemmILS5_2ELi28ELi2EN4cute5tupleIJNSA_1CILi1EEESD_SD_EEENS1_36KernelImplicitTmaWarpSpecializedSm90ELi1EEENSB_IJNSC_ILi64EEENSB_IJSH_EEENSB_IJNSC_ILi32EEEEEEEEENS_10bfloat16_tESM_NSA_8TiledMMAINSA_8MMA_AtomIJNSA_4SM904GMMA27MMA_64x64x16_F32BF16BF16_SSILNSQ_5MajorE1ELSS_1ELNSQ_7ScaleInE1ELST_1EEEEEENSA_6LayoutISE_NSB_IJNSC_ILi0EEESX_SX_EEEEENSB_IJNSA_10UnderscoreES10_S10_EEEEENS7_6detail26Sm90ImplicitGemmTileTraitsINSA_13SM90_TMA_LOADENSA_14ComposedLayoutINSA_7SwizzleILi3ELi4ELi3EEENSA_18smem_ptr_flag_bitsILi16EEENSW_INSB_IJNSB_IJSH_SD_EEENSB_IJNSC_ILi8EEENSC_ILi4EEEEEENSB_IJSD_NSC_ILi28EEEEEEEEENSB_IJNSB_IJSD_SX_EEENSB_IJSH_NSC_ILi512EEEEEENSB_IJSX_NSC_ILi2048EEEEEEEEEEEEEvEENS14_INSA_20SM90_TMA_LOAD_IM2COLES1P_vEEEENS_8epilogue10collective6detail29Sm90TmaWarpSpecializedAdapterINS1V_15DefaultEpilogueISM_NSB_IJlNSB_IJSD_llEEESX_EEES20_NS1U_6thread17LinearCombinationISM_Li1EffLNS21_9ScaleType4KindE0ELNS_15FloatRoundStyleE2ESM_EENS_4gemm15EpilogueDefaultEEEEEvvEEEEvNT_6ParamsE --------------------------
	.section	.nv.constant0._ZN7cutlass13device_kernelINS_4conv6kernel13ConvUniversalINS1_16ConvProblemShapeILNS1_8OperatorE2ELi2EEENS1_10collective14CollectiveConvINS1_46MainloopSm90TmaGmmaWarpSpecializedImplicitGemmILS5_2ELi28ELi2EN4cute5tupleIJNSA_1CILi1EEESD_SD_EEENS1_36KernelImplicitTmaWarpSpecializedSm90ELi1EEENSB_IJNSC_ILi64EEENSB_IJSH_EEENSB_IJNSC_ILi32EEEEEEEEENS_10bfloat16_tESM_NSA_8TiledMMAINSA_8MMA_AtomIJNSA_4SM904GMMA27MMA_64x64x16_F32BF16BF16_SSILNSQ_5MajorE1ELSS_1ELNSQ_7ScaleInE1ELST_1EEEEEENSA_6LayoutISE_NSB_IJNSC_ILi0EEESX_SX_EEEEENSB_IJNSA_10UnderscoreES10_S10_EEEEENS7_6detail26Sm90ImplicitGemmTileTraitsINSA_13SM90_TMA_LOADENSA_14ComposedLayoutINSA_7SwizzleILi3ELi4ELi3EEENSA_18smem_ptr_flag_bitsILi16EEENSW_INSB_IJNSB_IJSH_SD_EEENSB_IJNSC_ILi8EEENSC_ILi4EEEEEENSB_IJSD_NSC_ILi28EEEEEEEEENSB_IJNSB_IJSD_SX_EEENSB_IJSH_NSC_ILi512EEEEEENSB_IJSX_NSC_ILi2048EEEEEEEEEEEEEvEENS14_INSA_20SM90_TMA_LOAD_IM2COLES1P_vEEEENS_8epilogue10collective6detail29Sm90TmaWarpSpecializedAdapterINS1V_15DefaultEpilogueISM_NSB_IJlNSB_IJSD_llEEESX_EEES20_NS1U_6thread17LinearCombinationISM_Li1EffLNS21_9ScaleType4KindE0ELNS_15FloatRoundStyleE2ESM_EENS_4gemm15EpilogueDefaultEEEEEvvEEEEvNT_6ParamsE,"a",@progbits
	.sectionflags	@""
	.align	4
.nv.constant0._ZN7cutlass13device_kernelINS_4conv6kernel13ConvUniversalINS1_16ConvProblemShapeILNS1_8OperatorE2ELi2EEENS1_10collective14CollectiveConvINS1_46MainloopSm90TmaGmmaWarpSpecializedImplicitGemmILS5_2ELi28ELi2EN4cute5tupleIJNSA_1CILi1EEESD_SD_EEENS1_36KernelImplicitTmaWarpSpecializedSm90ELi1EEENSB_IJNSC_ILi64EEENSB_IJSH_EEENSB_IJNSC_ILi32EEEEEEEEENS_10bfloat16_tESM_NSA_8TiledMMAINSA_8MMA_AtomIJNSA_4SM904GMMA27MMA_64x64x16_F32BF16BF16_SSILNSQ_5MajorE1ELSS_1ELNSQ_7ScaleInE1ELST_1EEEEEENSA_6LayoutISE_NSB_IJNSC_ILi0EEESX_SX_EEEEENSB_IJNSA_10UnderscoreES10_S10_EEEEENS7_6detail26Sm90ImplicitGemmTileTraitsINSA_13SM90_TMA_LOADENSA_14ComposedLayoutINSA_7SwizzleILi3ELi4ELi3EEENSA_18smem_ptr_flag_bitsILi16EEENSW_INSB_IJNSB_IJSH_SD_EEENSB_IJNSC_ILi8EEENSC_ILi4EEEEEENSB_IJSD_NSC_ILi28EEEEEEEEENSB_IJNSB_IJSD_SX_EEENSB_IJSH_NSC_ILi512EEEEEENSB_IJSX_NSC_ILi2048EEEEEEEEEEEEEvEENS14_INSA_20SM90_TMA_LOAD_IM2COLES1P_vEEEENS_8epilogue10collective6detail29Sm90TmaWarpSpecializedAdapterINS1V_15DefaultEpilogueISM_NSB_IJlNSB_IJSD_llEEESX_EEES20_NS1U_6thread17LinearCombinationISM_Li1EffLNS21_9ScaleType4KindE0ELNS_15FloatRoundStyleE2ESM_EENS_4gemm15EpilogueDefaultEEEEEvvEEEEvNT_6ParamsE:
	.zero		1536


//--------------------- SYMBOLS --------------------------

	.type		.nv.reservedSmem.offset0,@object
	.size		.nv.reservedSmem.offset0,0x4
